def gluon_wgmma(
    a_ptr,
    b_ptr,
    c_ptr,
    M,
    N,
    K,
    stride_am,
    stride_bk,
    stride_cm,
    BLOCK_M: gl.constexpr,
    BLOCK_N: gl.constexpr,
    BLOCK_K: gl.constexpr,
    DTYPE: gl.constexpr,
    A_LAYOUT: gl.constexpr,
    B_LAYOUT: gl.constexpr,
    C_LAYOUT: gl.constexpr,
    B_SHAPE: gl.constexpr,
    TRANS_B: gl.constexpr,
    NUM_BUFFERS: gl.constexpr,
    NUM_WARPS: gl.constexpr,
):
    a_desc = tma.make_tensor_descriptor(
        a_ptr, [M, K], [stride_am, 1], [BLOCK_M, BLOCK_K], A_LAYOUT
    )
    b_desc = tma.make_tensor_descriptor(
        b_ptr,
        [N, K] if TRANS_B else [K, N],
        [stride_bk, 1],
        B_SHAPE,
        B_LAYOUT,
    )
    c_desc = tma.make_tensor_descriptor(
        c_ptr, [M, N], [stride_cm, 1], [BLOCK_M, BLOCK_N], C_LAYOUT
    )

    a_bufs = gl.allocate_shared_memory(
        DTYPE, [NUM_BUFFERS, BLOCK_M, BLOCK_K], A_LAYOUT
    )
    b_bufs = gl.allocate_shared_memory(DTYPE, [NUM_BUFFERS] + B_SHAPE, B_LAYOUT)

    pid_m = gl.program_id(0)
    pid_n = gl.program_id(1)
    off_m = pid_m * BLOCK_M
    off_n = pid_n * BLOCK_N

    mma_layout: gl.constexpr = pick_wgmma_layout(DTYPE, BLOCK_M, BLOCK_N, NUM_WARPS)
    acc = warpgroup_mma_init(
        gl.zeros((BLOCK_M, BLOCK_N), dtype=gl.float32, layout=mma_layout)
    )

    bars = gl.allocate_shared_memory(
        gl.int64, [NUM_BUFFERS, 1], mbarrier.MBarrierLayout()
    )
    for i in gl.static_range(NUM_BUFFERS):
        mbarrier.init(bars.index(i), count=1)
    idx = 0
    phase = 0

    for k in range(0, K, BLOCK_K):
        a = a_bufs.index(idx)
        b = b_bufs.index(idx)
        bar = bars.index(idx)
        mbarrier.expect(bar, a_desc.block_type.nbytes + b_desc.block_type.nbytes)
        tma.async_copy_global_to_shared(a_desc, [off_m, k], bar, a)
        tma.async_copy_global_to_shared(
            b_desc, [off_n, k] if TRANS_B else [k, off_n], bar, b
        )
        mbarrier.wait(bar, phase=phase)

        if TRANS_B:
            b = b.permute((1, 0))
        acc = warpgroup_mma_wait(num_outstanding=0, deps=(acc,))
        acc = warpgroup_mma(a, b, acc, is_async=True)

        idx += 1
        if idx == NUM_BUFFERS:
            idx = 0
            phase ^= 1

    acc = warpgroup_mma_wait(num_outstanding=0, deps=(acc,))
    for i in gl.static_range(NUM_BUFFERS):
        mbarrier.invalidate(bars.index(i))

    c_smem = gl.allocate_shared_memory(DTYPE, [BLOCK_M, BLOCK_N], C_LAYOUT)
    c_smem.store(acc.to(DTYPE))
    fence_async_shared()
    tma.async_copy_shared_to_global(c_desc, [off_m, off_n], c_smem)
    tma.store_wait(pendings=0)

# config = {"BLOCK_K": 64, "BLOCK_M": 64, "BLOCK_N": 128, "arch": "sm_90", "dtype": "bf16", "num_buffers": 2, "num_warps": 4, "trans_b": 0}
# arch = sm_90


// ===== COMPILED SASS (sm_90a) =====

	.target	sm_90a

	.elftype	@"ET_EXEC"


//--------------------- .note.nv.tkinfo           --------------------------
	.section	.note.nv.tkinfo,"",@"SHT_NOTE"
	.sectionflags	@"SHF_NOTE_NV_TKINFO"
	.tkinfo
        /*0018*/ 	.word	0x00000002
        /*0030*/ 	.string	""
        /*0030*/ 	.string	"ptxas"
        /*0030*/ 	.string	"Cuda compilation tools, release 13.0, V13.0.88"
        /*0030*/ 	.string	"Build cuda_13.0.r13.0/compiler.36424714_0"
        /*0030*/ 	.string	"-v  -suppress-debug-info  -lineinfo  -arch sm_90a "



//--------------------- .note.nv.cuinfo           --------------------------
	.section	.note.nv.cuinfo,"",@"SHT_NOTE"
	.sectionflags	@"SHF_NOTE_NV_CUINFO"
        /*0018*/ 	.short	0x0002
        /*001a*/ 	.short	0x005a
        /*001c*/ 	.short	0x0082
	.zero		2


//--------------------- .nv.info                  --------------------------
	.section	.nv.info,"",@"SHT_CUDA_INFO"
	.align	4


	//----- nvinfo : EIATTR_REGCOUNT
	.align		4
        /*0000*/ 	.byte	0x04, 0x2f
        /*0002*/ 	.short	(.L_1 - .L_0)
	.align		4
.L_0:
        /*0004*/ 	.word	index@(gluon_wgmma)
        /*0008*/ 	.word	0x0000005a


	//----- nvinfo : EIATTR_FRAME_SIZE
	.align		4
.L_1:
        /*000c*/ 	.byte	0x04, 0x11
        /*000e*/ 	.short	(.L_3 - .L_2)
	.align		4
.L_2:
        /*0010*/ 	.word	index@(gluon_wgmma)
        /*0014*/ 	.word	0x00000000


	//----- nvinfo : EIATTR_MIN_STACK_SIZE
	.align		4
.L_3:
        /*0018*/ 	.byte	0x04, 0x12
        /*001a*/ 	.short	(.L_5 - .L_4)
	.align		4
.L_4:
        /*001c*/ 	.word	index@(gluon_wgmma)
        /*0020*/ 	.word	0x00000000
.L_5:


//--------------------- .nv.compat                --------------------------
	.section	.nv.compat,"",@"SHT_CUDA_COMPAT_INFO"
	.align	4
        /*0000*/ 	.byte	0x02, 0x09, 0x01, 0x00, 0x02, 0x02, 0x04, 0x00, 0x02, 0x05, 0x05, 0x00, 0x03, 0x07, 0x01, 0x01
        /*0010*/ 	.byte	0x02, 0x03, 0x03, 0x00, 0x02, 0x06, 0x01, 0x00, 0x04, 0x0b, 0x08, 0x00, 0x00, 0x00, 0x00, 0x00
        /*0020*/ 	.byte	0x00, 0x00, 0x00, 0x00


//--------------------- .nv.info.gluon_wgmma      --------------------------
	.section	.nv.info.gluon_wgmma,"",@"SHT_CUDA_INFO"
	.sectionflags	@""
	.align	4


	//----- nvinfo : EIATTR_CUDA_API_VERSION
	.align		4
        /*0000*/ 	.byte	0x04, 0x37
        /*0002*/ 	.short	(.L_7 - .L_6)
.L_6:
        /*0004*/ 	.word	0x00000082


	//----- nvinfo : EIATTR_KPARAM_INFO
	.align		4
.L_7:
        /*0008*/ 	.byte	0x04, 0x17
        /*000a*/ 	.short	(.L_9 - .L_8)
.L_8:
        /*000c*/ 	.word	0x00000000
        /*0010*/ 	.short	0x000a
        /*0012*/ 	.short	0x0048
        /*0014*/ 	.byte	0x00, 0xf4, 0x21, 0x00


	//----- nvinfo : EIATTR_KPARAM_INFO
	.align		4
.L_9:
        /*0018*/ 	.byte	0x04, 0x17
        /*001a*/ 	.short	(.L_11 - .L_10)
.L_10:
        /*001c*/ 	.word	0x00000000
        /*0020*/ 	.short	0x0009
        /*0022*/ 	.short	0x0040
        /*0024*/ 	.byte	0x00, 0xf4, 0x21, 0x00


	//----- nvinfo : EIATTR_KPARAM_INFO
	.align		4
.L_11:
        /*0028*/ 	.byte	0x04, 0x17
        /*002a*/ 	.short	(.L_13 - .L_12)
.L_12:
        /*002c*/ 	.word	0x00000000
        /*0030*/ 	.short	0x0008
        /*0032*/ 	.short	0x0038
        /*0034*/ 	.byte	0x00, 0xf0, 0x21, 0x00


	//----- nvinfo : EIATTR_KPARAM_INFO
	.align		4
.L_13:
        /*0038*/ 	.byte	0x04, 0x17
        /*003a*/ 	.short	(.L_15 - .L_14)
.L_14:
        /*003c*/ 	.word	0x00000000
        /*0040*/ 	.short	0x0007
        /*0042*/ 	.short	0x0030
        /*0044*/ 	.byte	0x00, 0xf0, 0x21, 0x00


	//----- nvinfo : EIATTR_KPARAM_INFO
	.align		4
.L_15:
        /*0048*/ 	.byte	0x04, 0x17
        /*004a*/ 	.short	(.L_17 - .L_16)
.L_16:
        /*004c*/ 	.word	0x00000000
        /*0050*/ 	.short	0x0006
        /*0052*/ 	.short	0x0028
        /*0054*/ 	.byte	0x00, 0xf0, 0x21, 0x00


	//----- nvinfo : EIATTR_KPARAM_INFO
	.align		4
.L_17:
        /*0058*/ 	.byte	0x04, 0x17
        /*005a*/ 	.short	(.L_19 - .L_18)
.L_18:
        /*005c*/ 	.word	0x00000000
        /*0060*/ 	.short	0x0005
        /*0062*/ 	.short	0x0020
        /*0064*/ 	.byte	0x00, 0xf0, 0x11, 0x00


	//----- nvinfo : EIATTR_KPARAM_INFO
	.align		4
.L_19:
        /*0068*/ 	.byte	0x04, 0x17
        /*006a*/ 	.short	(.L_21 - .L_20)
.L_20:
        /*006c*/ 	.word	0x00000000
        /*0070*/ 	.short	0x0004
        /*0072*/ 	.short	0x001c
        /*0074*/ 	.byte	0x00, 0xf0, 0x11, 0x00


	//----- nvinfo : EIATTR_KPARAM_INFO
	.align		4
.L_21:
        /*0078*/ 	.byte	0x04, 0x17
        /*007a*/ 	.short	(.L_23 - .L_22)
.L_22:
        /*007c*/ 	.word	0x00000000
        /*0080*/ 	.short	0x0003
        /*0082*/ 	.short	0x0018
        /*0084*/ 	.byte	0x00, 0xf0, 0x11, 0x00


	//----- nvinfo : EIATTR_KPARAM_INFO
	.align		4
.L_23:
        /*0088*/ 	.byte	0x04, 0x17
        /*008a*/ 	.short	(.L_25 - .L_24)
.L_24:
        /*008c*/ 	.word	0x00000000
        /*0090*/ 	.short	0x0002
        /*0092*/ 	.short	0x0010
        /*0094*/ 	.byte	0x00, 0xf4, 0x21, 0x00


	//----- nvinfo : EIATTR_KPARAM_INFO
	.align		4
.L_25:
        /*0098*/ 	.byte	0x04, 0x17
        /*009a*/ 	.short	(.L_27 - .L_26)
.L_26:
        /*009c*/ 	.word	0x00000000
        /*00a0*/ 	.short	0x0001
        /*00a2*/ 	.short	0x0008
        /*00a4*/ 	.byte	0x00, 0xf4, 0x21, 0x00


	//----- nvinfo : EIATTR_KPARAM_INFO
	.align		4
.L_27:
        /*00a8*/ 	.byte	0x04, 0x17
        /*00aa*/ 	.short	(.L_29 - .L_28)
.L_28:
        /*00ac*/ 	.word	0x00000000
        /*00b0*/ 	.short	0x0000
        /*00b2*/ 	.short	0x0000
        /*00b4*/ 	.byte	0x00, 0xf4, 0x21, 0x00


	//----- nvinfo : EIATTR_SPARSE_MMA_MASK
	.align		4
.L_29:
        /*00b8*/ 	.byte	0x03, 0x50
        /*00ba*/ 	.short	0x0000


	//----- nvinfo : EIATTR_MAXREG_COUNT
	.align		4
        /*00bc*/ 	.byte	0x03, 0x1b
        /*00be*/ 	.short	0x00ff


	//----- nvinfo : EIATTR_NUM_BARRIERS
	.align		4
        /*00c0*/ 	.byte	0x02, 0x4c
        /*00c2*/ 	.byte	0x01
	.zero		1


	//----- nvinfo : EIATTR_MERCURY_ISA_VERSION
	.align		4
        /*00c4*/ 	.byte	0x03, 0x5f
        /*00c6*/ 	.short	0x0101


	//----- nvinfo : EIATTR_INT_WARP_WIDE_INSTR_OFFSETS
	.align		4
        /*00c8*/ 	.byte	0x04, 0x31
        /*00ca*/ 	.short	(.L_31 - .L_30)


	//   ....[0]....
.L_30:
        /*00cc*/ 	.word	0x00001300


	//   ....[1]....
        /*00d0*/ 	.word	0x00001320


	//   ....[2]....
        /*00d4*/ 	.word	0x000013d0


	//   ....[3]....
        /*00d8*/ 	.word	0x000018c0


	//   ....[4]....
        /*00dc*/ 	.word	0x000018d0


	//   ....[5]....
        /*00e0*/ 	.word	0x00001900


	//   ....[6]....
        /*00e4*/ 	.word	0x00001970


	//   ....[7]....
        /*00e8*/ 	.word	0x00001e00


	//   ....[8]....
        /*00ec*/ 	.word	0x00001e20


	//----- nvinfo : EIATTR_COOP_GROUP_MASK_REGIDS
	.align		4
.L_31:
        /*00f0*/ 	.byte	0x04, 0x29
        /*00f2*/ 	.short	(.L_33 - .L_32)


	//   ....[0]....
.L_32:
        /*00f4*/ 	.word	0xffffffff


	//   ....[1]....
        /*00f8*/ 	.word	0xffffffff


	//   ....[2]....
        /*00fc*/ 	.word	0xffffffff


	//----- nvinfo : EIATTR_COOP_GROUP_INSTR_OFFSETS
	.align		4
.L_33:
        /*0100*/ 	.byte	0x04, 0x28
        /*0102*/ 	.short	(.L_35 - .L_34)


	//   ....[0]....
.L_34:
        /*0104*/ 	.word	0x00000150


	//   ....[1]....
        /*0108*/ 	.word	0x00000720


	//   ....[2]....
        /*010c*/ 	.word	0x00000cd0


	//----- nvinfo : EIATTR_MBARRIER_INSTR_OFFSETS
	.align		4
.L_35:
        /*0110*/ 	.byte	0x04, 0x39
        /*0112*/ 	.short	(.L_37 - .L_36)


	//   ....[0]....
.L_36:
        /*0114*/ 	.word	0x00001470
        /*0118*/ 	.word	0x000000ff
        /*011c*/ 	.word	0x0000c000
        /*0120*/ 	.short	0x0100
        /*0122*/ 	.byte	0x07
	.zero		1


	//   ....[1]....
        /*0124*/ 	.word	0x000015b0
        /*0128*/ 	.word	0x000000ff
        /*012c*/ 	.word	0x0000c008
        /*0130*/ 	.short	0x0100
        /*0132*/ 	.byte	0x07
	.zero		1


	//   ....[2]....
        /*0134*/ 	.word	0x00001a00
        /*0138*/ 	.word	0x000000ff
        /*013c*/ 	.word	0x0000c000
        /*0140*/ 	.short	0x010a
        /*0142*/ 	.byte	0x06
	.zero		1


	//   ....[3]....
        /*0144*/ 	.word	0x00001d60
        /*0148*/ 	.word	0x000000ff
        /*014c*/ 	.word	0x0000c000
        /*0150*/ 	.short	0x0108
        /*0152*/ 	.byte	0x07
	.zero		1


	//   ....[4]....
        /*0154*/ 	.word	0x00001ec0
        /*0158*/ 	.word	0x000000ff
        /*015c*/ 	.word	0x0000c008
        /*0160*/ 	.short	0x0108
        /*0162*/ 	.byte	0x07
	.zero		1


	//   ....[5]....
        /*0164*/ 	.word	0x000020f0
        /*0168*/ 	.word	0x000000ff
        /*016c*/ 	.word	0x0000c000
        /*0170*/ 	.short	0x010a
        /*0172*/ 	.byte	0x06
	.zero		1


	//----- nvinfo : EIATTR_NUM_MBARRIERS
	.align		4
.L_37:
        /*0174*/ 	.byte	0x03, 0x38
        /*0176*/ 	.short	0x0002


	//----- nvinfo : EIATTR_EXIT_INSTR_OFFSETS
	.align		4
        /*0178*/ 	.byte	0x04, 0x1c
        /*017a*/ 	.short	(.L_39 - .L_38)


	//   ....[0]....
.L_38:
        /*017c*/ 	.word	0x000020e0


	//----- nvinfo : EIATTR_REQNTID
	.align		4
.L_39:
        /*0180*/ 	.byte	0x04, 0x10
        /*0182*/ 	.short	(.L_41 - .L_40)
.L_40:
        /*0184*/ 	.word	0x00000080
        /*0188*/ 	.word	0x00000001
        /*018c*/ 	.word	0x00000001


	//----- nvinfo : EIATTR_CRS_STACK_SIZE
	.align		4
.L_41:
        /*0190*/ 	.byte	0x04, 0x1e
        /*0192*/ 	.short	(.L_43 - .L_42)
.L_42:
        /*0194*/ 	.word	0x00000000


	//----- nvinfo : EIATTR_CBANK_PARAM_SIZE
	.align		4
.L_43:
        /*0198*/ 	.byte	0x03, 0x19
        /*019a*/ 	.short	0x0050


	//----- nvinfo : EIATTR_PARAM_CBANK
	.align		4
        /*019c*/ 	.byte	0x04, 0x0a
        /*019e*/ 	.short	(.L_45 - .L_44)
	.align		4
.L_44:
        /*01a0*/ 	.word	index@(.nv.constant0.gluon_wgmma)
        /*01a4*/ 	.short	0x0210
        /*01a6*/ 	.short	0x0050


	//----- nvinfo : EIATTR_SW_WAR
	.align		4
.L_45:
        /*01a8*/ 	.byte	0x04, 0x36
        /*01aa*/ 	.short	(.L_47 - .L_46)
.L_46:
        /*01ac*/ 	.word	0x00000008
.L_47:


//--------------------- .nv.callgraph             --------------------------
	.section	.nv.callgraph,"",@"SHT_CUDA_CALLGRAPH"
	.align	4
	.sectionentsize	8
	.align		4
        /*0000*/ 	.word	0x00000000
	.align		4
        /*0004*/ 	.word	0xffffffff
	.align		4
        /*0008*/ 	.word	0x00000000
	.align		4
        /*000c*/ 	.word	0xfffffffe
	.align		4
        /*0010*/ 	.word	0x00000000
	.align		4
        /*0014*/ 	.word	0xfffffffd
	.align		4
        /*0018*/ 	.word	0x00000000
	.align		4
        /*001c*/ 	.word	0xfffffffc


//--------------------- .text.gluon_wgmma         --------------------------
	.section	.text.gluon_wgmma,"ax",@progbits
	.align	128
        .global         gluon_wgmma
        .type           gluon_wgmma,@function
        .size           gluon_wgmma,(.L_x_52 - gluon_wgmma)
        .other          gluon_wgmma,@"STO_CUDA_ENTRY STV_DEFAULT"
gluon_wgmma:
.text.gluon_wgmma:
[----:B------:R-:W-:Y:S01]  /*0000*/  LDC R1, c[0x0][0x28] ;  /* 0x00000a00ff017b82 */ /* 0x000fe20000000800 */
[----:B------:R-:W1:Y:S07]  /*0010*/  S2R R0, SR_TID.X ;  /* 0x0000000000007919 */ /* 0x000e6e0000002100 */
[----:B------:R-:W2:Y:S01]  /*0020*/  S2UR UR4, SR_CgaCtaId ;  /* 0x00000000000479c3 */ /* 0x000ea20000008800 */
[----:B------:R-:W-:Y:S01]  /*0030*/  UMOV UR7, 0x400 ;  /* 0x0000040000077882 */ /* 0x000fe20000000000 */
[----:B------:R-:W-:Y:S01]  /*0040*/  ULDC UR6, c[0x0][0xc] ;  /* 0x0000030000067ab9 */ /* 0x000fe20000000800 */
[----:B------:R-:W-:Y:S01]  /*0050*/  ULDC.64 UR20, c[0x0][0x250] ;  /* 0x0000940000147ab9 */ /* 0x000fe20000000a00 */
[----:B------:R-:W-:Y:S04]  /*0060*/  BSSY B0, `(.L_x_0) ;  /* 0x000001e000007945 */ /* 0x000fe80003800000 */
[----:B------:R-:W3:Y:S08]  /*0070*/  LDC R3, c[0x0][0x228] ;  /* 0x00008a00ff037b82 */ /* 0x000ef00000000800 */
[----:B------:R-:W4:Y:S08]  /*0080*/  LDC R10, c[0x0][0x230] ;  /* 0x00008c00ff0a7b82 */ /* 0x000f300000000800 */
[----:B------:R-:W-:Y:S01]  /*0090*/  S2UR UR28, SR_CTAID.Y ;  /* 0x00000000001c79c3 */ /* 0x000fe20000002600 */
[----:B--2---:R-:W-:-:S03]  /*00a0*/  ULEA UR7, UR4, UR7, 0x18 ;  /* 0x0000000704077291 */ /* 0x004fc6000f8ec03f */
[----:B------:R-:W-:Y:S01]  /*00b0*/  ULDC UR4, c[0x0][0x10] ;  /* 0x0000040000047ab9 */ /* 0x000fe20000000800 */
[----:B-1----:R-:W-:-:S03]  /*00c0*/  LOP3.LUT R2, R0, 0x7f, RZ, 0xc0, !PT ;  /* 0x0000007f00027812 */ /* 0x002fc600078ec0ff */
[----:B------:R-:W1:Y:S01]  /*00d0*/  S2UR UR5, SR_CTAID.Z ;  /* 0x00000000000579c3 */ /* 0x000e620000002700 */
[----:B---3--:R-:W-:Y:S01]  /*00e0*/  VIADD R3, R3, 0xffffffff ;  /* 0xffffffff03037836 */ /* 0x008fe20000000000 */
[C---:B------:R-:W-:Y:S02]  /*00f0*/  ISETP.GE.U32.AND P0, PT, R2.reuse, 0x20, PT ;  /* 0x000000200200780c */ /* 0x040fe40003f06070 */
[C---:B------:R-:W-:Y:S02]  /*0100*/  ISETP.NE.U32.AND P2, PT, R2.reuse, RZ, PT ;  /* 0x000000ff0200720c */ /* 0x040fe40003f45070 */
[----:B------:R-:W-:Y:S02]  /*0110*/  LEA R12, R2, UR7, 0x2 ;  /* 0x00000007020c7c11 */ /* 0x000fe4000f8e10ff */
[----:B------:R-:W2:Y:S01]  /*0120*/  S2UR UR29, SR_CTAID.X ;  /* 0x00000000001d79c3 */ /* 0x000ea20000002500 */
[----:B----4-:R-:W-:-:S06]  /*0130*/  VIADD R11, R10, 0xffffffff ;  /* 0xffffffff0a0b7836 */ /* 0x010fcc0000000000 */
[----:B------:R3:W-:Y:S01]  /*0140*/  @!P0 STS [R12], RZ ;  /* 0x000000ff0c008388 */ /* 0x0007e20000000800 */
[----:B------:R-:W-:-:S03]  /*0150*/  NOP ;  /* 0x0000000000007918 */ /* 0x000fc60000000000 */
[----:B------:R3:W-:Y:S01]  /*0160*/  @!P2 STS [UR7+0x24], R3 ;  /* 0x00002403ff00a988 */ /* 0x0007e20008000807 */
[----:B-1----:R-:W-:-:S03]  /*0170*/  UIMAD UR4, UR5, UR4, UR28 ;  /* 0x00000004050472a4 */ /* 0x002fc6000f8e021c */
[----:B------:R3:W-:Y:S01]  /*0180*/  @!P2 STS [UR7+0x20], R11 ;  /* 0x0000200bff00a988 */ /* 0x0007e20008000807 */
[----:B--2---:R-:W-:-:S04]  /*0190*/  UIMAD UR4, UR4, UR6, UR29 ;  /* 0x00000006040472a4 */ /* 0x004fc8000f8e021d */
[----:B------:R-:W-:-:S04]  /*01a0*/  UIMAD UR4, UR4, 0x180, URZ ;  /* 0x00000180040478a4 */ /* 0x000fc8000f8e023f */
[----:B------:R-:W-:-:S04]  /*01b0*/  UIADD3 UR16, UP0, UR4, UR20, URZ ;  /* 0x0000001404107290 */ /* 0x000fc8000ff1e03f */
[----:B------:R-:W-:Y:S01]  /*01c0*/  ULEA.HI.X.SX32 UR17, UR4, UR21, 0x1, UP0 ;  /* 0x0000001504117291 */ /* 0x000fe200080f0e3f */
[----:B---3--:R-:W-:Y:S11]  /*01d0*/  @P2 BRA `(.L_x_1) ;  /* 0x0000000000182947 */ /* 0x008ff60003800000 */
[----:B------:R-:W1:Y:S01]  /*01e0*/  LDS R4, [UR7+0x8] ;  /* 0x00000807ff047984 */ /* 0x000e620008000800 */
[----:B------:R-:W2:Y:S01]  /*01f0*/  LDC.64 R6, c[0x0][0x210] ;  /* 0x00008400ff067b82 */ /* 0x000ea20000000a00 */
[----:B------:R-:W-:Y:S02]  /*0200*/  IMAD.MOV.U32 R5, RZ, RZ, 0x70 ;  /* 0x00000070ff057424 */ /* 0x000fe400078e00ff */
[----:B--2---:R2:W-:Y:S03]  /*0210*/  STS.64 [UR7], R6 ;  /* 0x00000006ff007988 */ /* 0x0045e60008000a07 */
[----:B-1----:R-:W-:-:S05]  /*0220*/  LOP3.LUT R4, R4, 0x10, R5, 0xd8, !PT ;  /* 0x0000001004047812 */ /* 0x002fca00078ed805 */
[----:B------:R2:W-:Y:S02]  /*0230*/  STS [UR7+0x8], R4 ;  /* 0x00000804ff007988 */ /* 0x0005e40008000807 */
.L_x_1:
[----:B------:R-:W-:Y:S05]  /*0240*/  BSYNC B0 ;  /* 0x0000000000007941 */ /* 0x000fea0003800000 */
.L_x_0:
[----:B------:R-:W-:Y:S04]  /*0250*/  BSSY B0, `(.L_x_2) ;  /* 0x000000a000007945 */ /* 0x000fe80003800000 */
[----:B------:R-:W-:Y:S05]  /*0260*/  @P2 BRA `(.L_x_3) ;  /* 0x0000000000202947 */ /* 0x000fea0003800000 */
[----:B--2---:R-:W1:Y:S01]  /*0270*/  LDS R4, [UR7+0x34] ;  /* 0x00003407ff047984 */ /* 0x004e620008000800 */
[----:B------:R-:W-:Y:S02]  /*0280*/  IMAD.MOV.U32 R5, RZ, RZ, 0x3f000000 ;  /* 0x3f000000ff057424 */ /* 0x000fe400078e00ff */
[----:B------:R-:W-:Y:S01]  /*0290*/  @!P2 IMAD.MOV.U32 R6, RZ, RZ, 0x3f ;  /* 0x0000003fff06a424 */ /* 0x000fe200078e00ff */
[----:B------:R-:W2:Y:S02]  /*02a0*/  @!P2 LDS R7, [UR7+0x38] ;  /* 0x00003807ff07a984 */ /* 0x000ea40008000800 */
[----:B-1----:R-:W-:Y:S02]  /*02b0*/  LOP3.LUT R4, R4, 0xff000000, R5, 0xb8, !PT ;  /* 0xff00000004047812 */ /* 0x002fe400078eb805 */
[----:B--2---:R-:W-:-:S03]  /*02c0*/  @!P2 LOP3.LUT R5, R7, 0xff, R6, 0xb8, !PT ;  /* 0x000000ff0705a812 */ /* 0x004fc600078eb806 */
[----:B------:R1:W-:Y:S04]  /*02d0*/  STS [UR7+0x34], R4 ;  /* 0x00003404ff007988 */ /* 0x0003e80008000807 */
[----:B------:R1:W-:Y:S02]  /*02e0*/  @!P2 STS [UR7+0x38], R5 ;  /* 0x00003805ff00a988 */ /* 0x0003e40008000807 */
.L_x_3:
[----:B------:R-:W-:Y:S05]  /*02f0*/  BSYNC B0 ;  /* 0x0000000000007941 */ /* 0x000fea0003800000 */
.L_x_2:
[----:B------:R-:W-:Y:S04]  /*0300*/  BSSY B0, `(.L_x_4) ;  /* 0x000000e000007945 */ /* 0x000fe80003800000 */
[----:B------:R-:W-:Y:S05]  /*0310*/  @P2 BRA `(.L_x_5) ;  /* 0x0000000000302947 */ /* 0x000fea0003800000 */
[----:B-1----:R-:W1:Y:S01]  /*0320*/  LDS R5, [UR7+0x34] ;  /* 0x00003407ff057984 */ /* 0x002e620008000800 */
[----:B--2---:R-:W2:Y:S03]  /*0330*/  LDC.64 R6, c[0x0][0x238] ;  /* 0x00008e00ff067b82 */ /* 0x004ea60000000a00 */
[----:B------:R-:W3:Y:S01]  /*0340*/  LDS R4, [UR7+0x1c] ;  /* 0x00001c07ff047984 */ /* 0x000ee20008000800 */
[C---:B--2---:R-:W-:Y:S01]  /*0350*/  SHF.L.U64.HI R7, R6.reuse, 0x1, R7 ;  /* 0x0000000106077819 */ /* 0x044fe20000010207 */
[----:B------:R-:W-:-:S03]  /*0360*/  IMAD.SHL.U32 R6, R6, 0x2, RZ ;  /* 0x0000000206067824 */ /* 0x000fc600078e00ff */
[--C-:B------:R-:W-:Y:S02]  /*0370*/  SHF.R.U32.HI R9, RZ, 0x4, R7.reuse ;  /* 0x00000004ff097819 */ /* 0x100fe40000011607 */
[----:B------:R-:W-:-:S05]  /*0380*/  SHF.R.U64 R6, R6, 0x4, R7 ;  /* 0x0000000406067819 */ /* 0x000fca0000001207 */
[----:B------:R4:W-:Y:S01]  /*0390*/  STS [UR7+0xc], R6 ;  /* 0x00000c06ff007988 */ /* 0x0009e20008000807 */
[----:B-1----:R-:W-:Y:S02]  /*03a0*/  LOP3.LUT R5, R5, 0x7, RZ, 0xb8, !PT ;  /* 0x0000000705057812 */ /* 0x002fe400078eb8ff */
[----:B---3--:R-:W-:-:S03]  /*03b0*/  LOP3.LUT R4, R4, 0xf, R9, 0xb8, !PT ;  /* 0x0000000f04047812 */ /* 0x008fc600078eb809 */
[----:B------:R4:W-:Y:S04]  /*03c0*/  STS [UR7+0x34], R5 ;  /* 0x00003405ff007988 */ /* 0x0009e80008000807 */
[----:B------:R4:W-:Y:S02]  /*03d0*/  STS [UR7+0x1c], R4 ;  /* 0x00001c04ff007988 */ /* 0x0009e40008000807 */
.L_x_5:
[----:B------:R-:W-:Y:S05]  /*03e0*/  BSYNC B0 ;  /* 0x0000000000007941 */ /* 0x000fea0003800000 */
.L_x_4:
[----:B------:R-:W-:Y:S04]  /*03f0*/  BSSY B1, `(.L_x_6) ;  /* 0x000001b000017945 */ /* 0x000fe80003800000 */
[----:B------:R-:W-:Y:S01]  /*0400*/  BSSY B0, `(.L_x_7) ;  /* 0x0000016000007945 */ /* 0x000fe20003800000 */
[----:B--2---:R-:W-:-:S03]  /*0410*/  IMAD.MOV.U32 R7, RZ, RZ, RZ ;  /* 0x000000ffff077224 */ /* 0x004fc600078e00ff */
[----:B------:R-:W-:Y:S05]  /*0420*/  @P2 BRA `(.L_x_8) ;  /* 0x0000000000202947 */ /* 0x000fea0003800000 */
[----:B-1--4-:R-:W1:Y:S02]  /*0430*/  LDS R4, [UR7+0x34] ;  /* 0x00003407ff047984 */ /* 0x012e640008000800 */
[----:B-1----:R-:W-:-:S05]  /*0440*/  LOP3.LUT R4, R4, 0x38, RZ, 0xb8, !PT ;  /* 0x0000003804047812 */ /* 0x002fca00078eb8ff */
[----:B------:R1:W-:Y:S01]  /*0450*/  STS [UR7+0x34], R4 ;  /* 0x00003404ff007988 */ /* 0x0003e20008000807 */
[----:B------:R-:W-:Y:S05]  /*0460*/  @P2 BRA `(.L_x_9) ;  /* 0x0000000000202947 */ /* 0x000fea0003800000 */
[----:B-1----:R-:W1:Y:S01]  /*0470*/  LDS R4, [UR7+0x8] ;  /* 0x00000807ff047984 */ /* 0x002e620008000800 */
[----:B------:R-:W-:-:S05]  /*0480*/  IMAD.MOV.U32 R5, RZ, RZ, 0x780 ;  /* 0x00000780ff057424 */ /* 0x000fca00078e00ff */
[----:B-1----:R-:W-:-:S05]  /*0490*/  LOP3.LUT R4, R4, 0x500, R5, 0xd8, !PT ;  /* 0x0000050004047812 */ /* 0x002fca00078ed805 */
[----:B------:R2:W-:Y:S02]  /*04a0*/  STS [UR7+0x8], R4 ;  /* 0x00000804ff007988 */ /* 0x0005e40008000807 */
.L_x_8:
[----:B------:R-:W-:Y:S05]  /*04b0*/  @P2 BRA `(.L_x_10) ;  /* 0x0000000000282947 */ /* 0x000fea0003800000 */
[----:B-12-4-:R-:W1:Y:S02]  /*04c0*/  LDS R4, [UR7+0x8] ;  /* 0x00000807ff047984 */ /* 0x016e640008000800 */
[----:B-1----:R-:W-:-:S05]  /*04d0*/  LOP3.LUT R4, R4, 0x1800, RZ, 0xb8, !PT ;  /* 0x0000180004047812 */ /* 0x002fca00078eb8ff */
[----:B------:R2:W-:Y:S02]  /*04e0*/  STS [UR7+0x8], R4 ;  /* 0x00000804ff007988 */ /* 0x0005e40008000807 */
.L_x_9:
[----:B------:R-:W-:Y:S05]  /*04f0*/  @P2 BREAK B0 ;  /* 0x0000000000002942 */ /* 0x000fea0003800000 */
[----:B------:R-:W-:Y:S05]  /*0500*/  @P2 BRA `(.L_x_11) ;  /* 0x0000000000242947 */ /* 0x000fea0003800000 */
[----:B------:R-:W3:Y:S01]  /*0510*/  LDS R5, [UR7+0x8] ;  /* 0x00000807ff057984 */ /* 0x000ee20008000800 */
[----:B-12---:R-:W-:-:S05]  /*0520*/  IMAD.MOV.U32 R4, RZ, RZ, 0x6000 ;  /* 0x00006000ff047424 */ /* 0x006fca00078e00ff */
[----:B---3--:R-:W-:-:S04]  /*0530*/  LOP3.LUT R4, R5, 0x6000, R4, 0xd8, !PT ;  /* 0x0000600005047812 */ /* 0x008fc800078ed804 */
[----:B------:R-:W-:-:S05]  /*0540*/  LOP3.LUT R4, R4, 0x400000, RZ, 0xb8, !PT ;  /* 0x0040000004047812 */ /* 0x000fca00078eb8ff */
[----:B------:R3:W-:Y:S02]  /*0550*/  STS [UR7+0x8], R4 ;  /* 0x00000804ff007988 */ /* 0x0007e40008000807 */
.L_x_10:
[----:B------:R-:W-:Y:S05]  /*0560*/  BSYNC B0 ;  /* 0x0000000000007941 */ /* 0x000fea0003800000 */
.L_x_7:
[----:B-1234-:R-:W1:Y:S02]  /*0570*/  @!P2 LDS R4, [UR7+0x8] ;  /* 0x00000807ff04a984 */ /* 0x01ee640008000800 */
[----:B-1----:R-:W-:-:S05]  /*0580*/  @!P2 LOP3.LUT R4, R4, 0x8000, RZ, 0xb8, !PT ;  /* 0x000080000404a812 */ /* 0x002fca00078eb8ff */
[----:B------:R3:W-:Y:S02]  /*0590*/  @!P2 STS [UR7+0x8], R4 ;  /* 0x00000804ff00a988 */ /* 0x0007e40008000807 */
.L_x_11:
[----:B------:R-:W-:Y:S05]  /*05a0*/  BSYNC B1 ;  /* 0x0000000000017941 */ /* 0x000fea0003800000 */
.L_x_6:
[----:B------:R-:W-:Y:S05]  /*05b0*/  WARPSYNC.ALL ;  /* 0x0000000000007948 */ /* 0x000fea0003800000 */
[----:B------:R-:W4:Y:S02]  /*05c0*/  LDC R6, c[0x0][0x22c] ;  /* 0x00008b00ff067b82 */ /* 0x000f240000000800 */
[----:B----4-:R-:W-:Y:S01]  /*05d0*/  VIADD R6, R6, 0xffffffff ;  /* 0xffffffff06067836 */ /* 0x010fe20000000000 */
[----:B------:R-:W-:Y:S06]  /*05e0*/  @P0 BRA `(.L_x_12) ;  /* 0x0000000000280947 */ /* 0x000fec0003800000 */
[----:B-123--:R-:W1:Y:S01]  /*05f0*/  S2R R4, SR_LANEID ;  /* 0x0000000000047919 */ /* 0x00ee620000000000 */
[----:B------:R-:W-:Y:S05]  /*0600*/  WARPSYNC.ALL ;  /* 0x0000000000007948 */ /* 0x000fea0003800000 */
[----:B-1----:R-:W-:-:S05]  /*0610*/  IMAD.SHL.U32 R8, R4, 0x4, RZ ;  /* 0x0000000404087824 */ /* 0x002fca00078e00ff */
[----:B------:R-:W1:Y:S01]  /*0620*/  LDS R9, [R8+UR7] ;  /* 0x0000000708097984 */ /* 0x000e620008000800 */
[----:B------:R-:W-:-:S05]  /*0630*/  IADD3 R4, P1, R8, UR16, RZ ;  /* 0x0000001008047c10 */ /* 0x000fca000ff3e0ff */
[----:B------:R-:W-:-:S05]  /*0640*/  IMAD.X R5, RZ, RZ, UR17, P1 ;  /* 0x00000011ff057e24 */ /* 0x000fca00088e06ff */
[----:B-1----:R4:W5:Y:S01]  /*0650*/  ATOMG.E.EXCH.STRONG.GPU PT, RZ, [R4], R9 ;  /* 0x0000000904ff73a8 */ /* 0x00296200041ee100 */
[----:B------:R-:W-:-:S04]  /*0660*/  DEPBAR {5,4,3,2,1,0} ;  /* 0x0000003f0000791a */ /* 0x000fc80000000000 */
[----:B------:R4:W-:Y:S01]  /*0670*/  UTMACCTL.IV [UR16] ;  /* 0x00000000100079b9 */ /* 0x0009e20008000000 */
[----:B------:R-:W-:Y:S01]  /*0680*/  NOP ;  /* 0x0000000000007918 */ /* 0x000fe20000000000 */
.L_x_12:
[----:B------:R-:W-:Y:S05]  /*0690*/  @P0 BRA `(.L_x_13) ;  /* 0x00000000000c0947 */ /* 0x000fea0003800000 */
[----:B------:R0:W-:Y:S01]  /*06a0*/  UTMACMDFLUSH ;  /* 0x00000000000079b7 */ /* 0x0001e20000000000 */
[----:B------:R-:W-:Y:S05]  /*06b0*/  @P0 BRA `(.L_x_13) ;  /* 0x0000000000040947 */ /* 0x000fea0003800000 */
[----:B------:R-:W-:-:S04]  /*06c0*/  DEPBAR.LE SB0, 0x0 ;  /* 0x000080000000791a */ /* 0x000fc80000000000 */
.L_x_13:
[----:B------:R-:W-:Y:S05]  /*06d0*/  WARPSYNC.ALL ;  /* 0x0000000000007948 */ /* 0x000fea0003800000 */
[----:B-----5:R-:W-:Y:S06]  /*06e0*/  BAR.SYNC.DEFER_BLOCKING 0x0 ;  /* 0x0000000000007b1d */ /* 0x020fec0000010000 */
[----:B------:R-:W-:Y:S02]  /*06f0*/  BSSY B1, `(.L_x_14) ;  /* 0x000000b000017945 */ /* 0x000fe40003800000 */
[----:B------:R-:W-:Y:S06]  /*0700*/  BAR.SYNC.DEFER_BLOCKING 0x0 ;  /* 0x0000000000007b1d */ /* 0x000fec0000010000 */
[----:B------:R5:W-:Y:S01]  /*0710*/  @!P0 STS [R12], RZ ;  /* 0x000000ff0c008388 */ /* 0x000be20000000800 */
[----:B------:R-:W-:Y:S01]  /*0720*/  NOP ;  /* 0x0000000000007918 */ /* 0x000fe20000000000 */
[----:B------:R-:W-:Y:S05]  /*0730*/  @P2 BRA `(.L_x_15) ;  /* 0x0000000000182947 */ /* 0x000fea0003800000 */
[----:B-1234-:R-:W1:Y:S01]  /*0740*/  LDS R4, [UR7+0x8] ;  /* 0x00000807ff047984 */ /* 0x01ee620008000800 */
[----:B------:R-:W2:Y:S01]  /*0750*/  LDC.64 R8, c[0x0][0x218] ;  /* 0x00008600ff087b82 */ /* 0x000ea20000000a00 */
[----:B------:R-:W-:Y:S02]  /*0760*/  IMAD.MOV.U32 R5, RZ, RZ, 0x70 ;  /* 0x00000070ff057424 */ /* 0x000fe400078e00ff */
[----:B--2---:R2:W-:Y:S03]  /*0770*/  STS.64 [UR7], R8 ;  /* 0x00000008ff007988 */ /* 0x0045e60008000a07 */
[----:B-1----:R-:W-:-:S05]  /*0780*/  LOP3.LUT R4, R4, 0x10, R5, 0xd8, !PT ;  /* 0x0000001004047812 */ /* 0x002fca00078ed805 */
[----:B------:R2:W-:Y:S02]  /*0790*/  STS [UR7+0x8], R4 ;  /* 0x00000804ff007988 */ /* 0x0005e40008000807 */
.L_x_15:
[----:B----4-:R-:W-:Y:S05]  /*07a0*/  BSYNC B1 ;  /* 0x0000000000017941 */ /* 0x010fea0003800000 */
.L_x_14:
[----:B------:R-:W-:Y:S04]  /*07b0*/  BSSY B1, `(.L_x_16) ;  /* 0x000000a000017945 */ /* 0x000fe80003800000 */
[----:B------:R-:W-:Y:S05]  /*07c0*/  @P2 BRA `(.L_x_17) ;  /* 0x0000000000202947 */ /* 0x000fea0003800000 */
[----:B-123--:R-:W1:Y:S01]  /*07d0*/  LDS R4, [UR7+0x34] ;  /* 0x00003407ff047984 */ /* 0x00ee620008000800 */
[----:B------:R-:W-:Y:S02]  /*07e0*/  IMAD.MOV.U32 R9, RZ, RZ, 0x3f000000 ;  /* 0x3f000000ff097424 */ /* 0x000fe400078e00ff */
[----:B------:R-:W-:Y:S01]  /*07f0*/  @!P2 IMAD.MOV.U32 R8, RZ, RZ, 0x3f ;  /* 0x0000003fff08a424 */ /* 0x000fe200078e00ff */
[----:B------:R-:W2:Y:S02]  /*0800*/  @!P2 LDS R5, [UR7+0x38] ;  /* 0x00003807ff05a984 */ /* 0x000ea40008000800 */
[----:B-1----:R-:W-:Y:S02]  /*0810*/  LOP3.LUT R4, R4, 0xff000000, R9, 0xb8, !PT ;  /* 0xff00000004047812 */ /* 0x002fe400078eb809 */
[----:B--2---:R-:W-:-:S03]  /*0820*/  @!P2 LOP3.LUT R5, R5, 0xff, R8, 0xb8, !PT ;  /* 0x000000ff0505a812 */ /* 0x004fc600078eb808 */
[----:B------:R4:W-:Y:S04]  /*0830*/  STS [UR7+0x34], R4 ;  /* 0x00003404ff007988 */ /* 0x0009e80008000807 */
[----:B------:R4:W-:Y:S02]  /*0840*/  @!P2 STS [UR7+0x38], R5 ;  /* 0x00003805ff00a988 */ /* 0x0009e40008000807 */
.L_x_17:
[----:B------:R-:W-:Y:S05]  /*0850*/  BSYNC B1 ;  /* 0x0000000000017941 */ /* 0x000fea0003800000 */
.L_x_16:
[----:B------:R-:W-:Y:S04]  /*0860*/  BSSY B1, `(.L_x_18) ;  /* 0x0000004000017945 */ /* 0x000fe80003800000 */
[----:B------:R-:W-:Y:S05]  /*0870*/  @P2 BRA `(.L_x_19) ;  /* 0x0000000000082947 */ /* 0x000fea0003800000 */
[----:B------:R1:W-:Y:S04]  /*0880*/  STS [UR7+0x24], R11 ;  /* 0x0000240bff007988 */ /* 0x0003e80008000807 */
[----:B------:R1:W-:Y:S02]  /*0890*/  STS [UR7+0x20], R6 ;  /* 0x00002006ff007988 */ /* 0x0003e40008000807 */
.L_x_19:
[----:B------:R-:W-:Y:S05]  /*08a0*/  BSYNC B1 ;  /* 0x0000000000017941 */ /* 0x000fea0003800000 */
.L_x_18:
[----:B------:R-:W-:Y:S04]  /*08b0*/  BSSY B1, `(.L_x_20) ;  /* 0x000000e000017945 */ /* 0x000fe80003800000 */
[----:B------:R-:W-:Y:S05]  /*08c0*/  @P2 BRA `(.L_x_21) ;  /* 0x0000000000302947 */ /* 0x000fea0003800000 */
[----:B----4-:R-:W4:Y:S01]  /*08d0*/  LDS R5, [UR7+0x34] ;  /* 0x00003407ff057984 */ /* 0x010f220008000800 */
[----:B--2---:R-:W2:Y:S03]  /*08e0*/  LDC.64 R8, c[0x0][0x240] ;  /* 0x00009000ff087b82 */ /* 0x004ea60000000a00 */
[----:B-1-3--:R-:W1:Y:S01]  /*08f0*/  LDS R4, [UR7+0x1c] ;  /* 0x00001c07ff047984 */ /* 0x00ae620008000800 */
[C---:B--2---:R-:W-:Y:S01]  /*0900*/  SHF.L.U64.HI R9, R8.reuse, 0x1, R9 ;  /* 0x0000000108097819 */ /* 0x044fe20000010209 */
[----:B------:R-:W-:-:S03]  /*0910*/  IMAD.SHL.U32 R8, R8, 0x2, RZ ;  /* 0x0000000208087824 */ /* 0x000fc600078e00ff */
[--C-:B------:R-:W-:Y:S02]  /*0920*/  SHF.R.U32.HI R11, RZ, 0x4, R9.reuse ;  /* 0x00000004ff0b7819 */ /* 0x100fe40000011609 */
[----:B------:R-:W-:-:S05]  /*0930*/  SHF.R.U64 R8, R8, 0x4, R9 ;  /* 0x0000000408087819 */ /* 0x000fca0000001209 */
[----:B------:R2:W-:Y:S01]  /*0940*/  STS [UR7+0xc], R8 ;  /* 0x00000c08ff007988 */ /* 0x0005e20008000807 */
[----:B----4-:R-:W-:Y:S02]  /*0950*/  LOP3.LUT R5, R5, 0x7, RZ, 0xb8, !PT ;  /* 0x0000000705057812 */ /* 0x010fe400078eb8ff */
[----:B-1----:R-:W-:-:S03]  /*0960*/  LOP3.LUT R4, R4, 0xf, R11, 0xb8, !PT ;  /* 0x0000000f04047812 */ /* 0x002fc600078eb80b */
[----:B------:R2:W-:Y:S04]  /*0970*/  STS [UR7+0x34], R5 ;  /* 0x00003405ff007988 */ /* 0x0005e80008000807 */
[----:B------:R2:W-:Y:S02]  /*0980*/  STS [UR7+0x1c], R4 ;  /* 0x00001c04ff007988 */ /* 0x0005e40008000807 */
.L_x_21:
[----:B------:R-:W-:Y:S05]  /*0990*/  BSYNC B1 ;  /* 0x0000000000017941 */ /* 0x000fea0003800000 */
.L_x_20:
[----:B------:R-:W-:Y:S04]  /*09a0*/  BSSY B2, `(.L_x_22) ;  /* 0x000001a000027945 */ /* 0x000fe80003800000 */
[----:B------:R-:W-:Y:S04]  /*09b0*/  BSSY B1, `(.L_x_23) ;  /* 0x0000015000017945 */ /* 0x000fe80003800000 */
[----:B------:R-:W-:Y:S05]  /*09c0*/  @P2 BRA `(.L_x_24) ;  /* 0x0000000000202947 */ /* 0x000fea0003800000 */
[----:B-1234-:R-:W1:Y:S02]  /*09d0*/  LDS R4, [UR7+0x34] ;  /* 0x00003407ff047984 */ /* 0x01ee640008000800 */
[----:B-1----:R-:W-:-:S05]  /*09e0*/  LOP3.LUT R4, R4, 0x38, RZ, 0xb8, !PT ;  /* 0x0000003804047812 */ /* 0x002fca00078eb8ff */
[----:B------:R1:W-:Y:S01]  /*09f0*/  STS [UR7+0x34], R4 ;  /* 0x00003404ff007988 */ /* 0x0003e20008000807 */
[----:B------:R-:W-:Y:S05]  /*0a00*/  @P2 BRA `(.L_x_25) ;  /* 0x0000000000202947 */ /* 0x000fea0003800000 */
[----:B-1----:R-:W1:Y:S01]  /*0a10*/  LDS R4, [UR7+0x8] ;  /* 0x00000807ff047984 */ /* 0x002e620008000800 */
[----:B------:R-:W-:-:S05]  /*0a20*/  IMAD.MOV.U32 R5, RZ, RZ, 0x780 ;  /* 0x00000780ff057424 */ /* 0x000fca00078e00ff */
[----:B-1----:R-:W-:-:S05]  /*0a30*/  LOP3.LUT R4, R4, 0x500, R5, 0xd8, !PT ;  /* 0x0000050004047812 */ /* 0x002fca00078ed805 */
[----:B------:R1:W-:Y:S02]  /*0a40*/  STS [UR7+0x8], R4 ;  /* 0x00000804ff007988 */ /* 0x0003e40008000807 */
.L_x_24:
[----:B------:R-:W-:Y:S05]  /*0a50*/  @P2 BRA `(.L_x_26) ;  /* 0x0000000000282947 */ /* 0x000fea0003800000 */
[----:B-1234-:R-:W1:Y:S02]  /*0a60*/  LDS R4, [UR7+0x8] ;  /* 0x00000807ff047984 */ /* 0x01ee640008000800 */
[----:B-1----:R-:W-:-:S05]  /*0a70*/  LOP3.LUT R4, R4, 0x1800, RZ, 0xb8, !PT ;  /* 0x0000180004047812 */ /* 0x002fca00078eb8ff */
[----:B------:R2:W-:Y:S02]  /*0a80*/  STS [UR7+0x8], R4 ;  /* 0x00000804ff007988 */ /* 0x0005e40008000807 */
.L_x_25:
[----:B------:R-:W-:Y:S05]  /*0a90*/  @P2 BREAK B1 ;  /* 0x0000000000012942 */ /* 0x000fea0003800000 */
[----:B------:R-:W-:Y:S05]  /*0aa0*/  @P2 BRA `(.L_x_27) ;  /* 0x0000000000242947 */ /* 0x000fea0003800000 */
[----:B-12---:R-:W1:Y:S01]  /*0ab0*/  LDS R4, [UR7+0x8] ;  /* 0x00000807ff047984 */ /* 0x006e620008000800 */
[----:B------:R-:W-:-:S05]  /*0ac0*/  IMAD.MOV.U32 R5, RZ, RZ, 0x6000 ;  /* 0x00006000ff057424 */ /* 0x000fca00078e00ff */
[----:B-1----:R-:W-:-:S04]  /*0ad0*/  LOP3.LUT R4, R4, 0x6000, R5, 0xd8, !PT ;  /* 0x0000600004047812 */ /* 0x002fc800078ed805 */
[----:B------:R-:W-:-:S05]  /*0ae0*/  LOP3.LUT R4, R4, 0x400000, RZ, 0xb8, !PT ;  /* 0x0040000004047812 */ /* 0x000fca00078eb8ff */
[----:B------:R1:W-:Y:S02]  /*0af0*/  STS [UR7+0x8], R4 ;  /* 0x00000804ff007988 */ /* 0x0003e40008000807 */
.L_x_26:
[----:B------:R-:W-:Y:S05]  /*0b00*/  BSYNC B1 ;  /* 0x0000000000017941 */ /* 0x000fea0003800000 */
.L_x_23:
[----:B-1234-:R-:W1:Y:S02]  /*0b10*/  @!P2 LDS R4, [UR7+0x8] ;  /* 0x00000807ff04a984 */ /* 0x01ee640008000800 */
[----:B-1----:R-:W-:-:S05]  /*0b20*/  @!P2 LOP3.LUT R4, R4, 0x8000, RZ, 0xb8, !PT ;  /* 0x000080000404a812 */ /* 0x002fca00078eb8ff */
[----:B------:R3:W-:Y:S02]  /*0b30*/  @!P2 STS [UR7+0x8], R4 ;  /* 0x00000804ff00a988 */ /* 0x0007e40008000807 */
.L_x_27:
[----:B------:R-:W-:Y:S05]  /*0b40*/  BSYNC B2 ;  /* 0x0000000000027941 */ /* 0x000fea0003800000 */
.L_x_22:
[----:B------:R-:W-:Y:S05]  /*0b50*/  WARPSYNC.ALL ;  /* 0x0000000000007948 */ /* 0x000fea0003800000 */
[----:B------:R-:W-:-:S04]  /*0b60*/  UIADD3 UR19, UR4, 0x80, URZ ;  /* 0x0000008004137890 */ /* 0x000fc8000fffe03f */
[----:B------:R-:W-:-:S04]  /*0b70*/  UIADD3 UR18, UP0, UR19, UR20, URZ ;  /* 0x0000001413127290 */ /* 0x000fc8000ff1e03f */
[----:B------:R-:W-:Y:S01]  /*0b80*/  ULEA.HI.X.SX32 UR19, UR19, UR21, 0x1, UP0 ;  /* 0x0000001513137291 */ /* 0x000fe200080f0e3f */
[----:B------:R-:W-:Y:S11]  /*0b90*/  @P0 BRA `(.L_x_28) ;  /* 0x0000000000280947 */ /* 0x000ff60003800000 */
[----:B-123--:R-:W1:Y:S01]  /*0ba0*/  S2R R4, SR_LANEID ;  /* 0x0000000000047919 */ /* 0x00ee620000000000 */
[----:B------:R-:W-:Y:S05]  /*0bb0*/  WARPSYNC.ALL ;  /* 0x0000000000007948 */ /* 0x000fea0003800000 */
[----:B-1----:R-:W-:-:S05]  /*0bc0*/  IMAD.SHL.U32 R8, R4, 0x4, RZ ;  /* 0x0000000404087824 */ /* 0x002fca00078e00ff */
[----:B------:R-:W1:Y:S01]  /*0bd0*/  LDS R9, [R8+UR7] ;  /* 0x0000000708097984 */ /* 0x000e620008000800 */
[----:B------:R-:W-:-:S05]  /*0be0*/  IADD3 R4, P1, R8, UR18, RZ ;  /* 0x0000001208047c10 */ /* 0x000fca000ff3e0ff */
[----:B------:R-:W-:-:S05]  /*0bf0*/  IMAD.X R5, RZ, RZ, UR19, P1 ;  /* 0x00000013ff057e24 */ /* 0x000fca00088e06ff */
[----:B-1----:R4:W2:Y:S01]  /*0c00*/  ATOMG.E.EXCH.STRONG.GPU PT, RZ, [R4], R9 ;  /* 0x0000000904ff73a8 */ /* 0x0028a200041ee100 */
[----:B------:R-:W-:-:S04]  /*0c10*/  DEPBAR {5,4,3,2,1,0} ;  /* 0x0000003f0000791a */ /* 0x000fc80000000000 */
[----:B------:R4:W-:Y:S01]  /*0c20*/  UTMACCTL.IV [UR18] ;  /* 0x00000000120079b9 */ /* 0x0009e20008000000 */
[----:B------:R-:W-:Y:S01]  /*0c30*/  NOP ;  /* 0x0000000000007918 */ /* 0x000fe20000000000 */
.L_x_28:
[----:B------:R-:W-:Y:S05]  /*0c40*/  @P0 BRA `(.L_x_29) ;  /* 0x00000000000c0947 */ /* 0x000fea0003800000 */
[----:B------:R0:W-:Y:S01]  /*0c50*/  UTMACMDFLUSH ;  /* 0x00000000000079b7 */ /* 0x0001e20000000000 */
[----:B------:R-:W-:Y:S05]  /*0c60*/  @P0 BRA `(.L_x_29) ;  /* 0x0000000000040947 */ /* 0x000fea0003800000 */
[----:B------:R-:W-:-:S04]  /*0c70*/  DEPBAR.LE SB0, 0x0 ;  /* 0x000080000000791a */ /* 0x000fc80000000000 */
.L_x_29:
[----:B------:R-:W-:Y:S05]  /*0c80*/  WARPSYNC.ALL ;  /* 0x0000000000007948 */ /* 0x000fea0003800000 */
[----:B--2---:R-:W-:Y:S06]  /*0c90*/  BAR.SYNC.DEFER_BLOCKING 0x0 ;  /* 0x0000000000007b1d */ /* 0x004fec0000010000 */
[----:B------:R-:W-:Y:S02]  /*0ca0*/  BSSY B2, `(.L_x_30) ;  /* 0x000000b000027945 */ /* 0x000fe40003800000 */
[----:B------:R-:W-:Y:S06]  /*0cb0*/  BAR.SYNC.DEFER_BLOCKING 0x0 ;  /* 0x0000000000007b1d */ /* 0x000fec0000010000 */
[----:B------:R2:W-:Y:S01]  /*0cc0*/  @!P0 STS [R12], RZ ;  /* 0x000000ff0c008388 */ /* 0x0005e20000000800 */
[----:B------:R-:W-:Y:S01]  /*0cd0*/  NOP ;  /* 0x0000000000007918 */ /* 0x000fe20000000000 */
[----:B------:R-:W-:Y:S05]  /*0ce0*/  @P2 BRA `(.L_x_31) ;  /* 0x0000000000182947 */ /* 0x000fea0003800000 */
[----:B-1-34-:R-:W1:Y:S01]  /*0cf0*/  LDS R4, [UR7+0x8] ;  /* 0x00000807ff047984 */ /* 0x01ae620008000800 */
[----:B------:R-:W3:Y:S01]  /*0d00*/  LDC.64 R8, c[0x0][0x220] ;  /* 0x00008800ff087b82 */ /* 0x000ee20000000a00 */
[----:B------:R-:W-:Y:S02]  /*0d10*/  IMAD.MOV.U32 R5, RZ, RZ, 0x70 ;  /* 0x00000070ff057424 */ /* 0x000fe400078e00ff */
[----:B---3--:R3:W-:Y:S03]  /*0d20*/  STS.64 [UR7], R8 ;  /* 0x00000008ff007988 */ /* 0x0087e60008000a07 */
[----:B-1----:R-:W-:-:S05]  /*0d30*/  LOP3.LUT R4, R4, 0x10, R5, 0xd8, !PT ;  /* 0x0000001004047812 */ /* 0x002fca00078ed805 */
[----:B------:R3:W-:Y:S02]  /*0d40*/  STS [UR7+0x8], R4 ;  /* 0x00000804ff007988 */ /* 0x0007e40008000807 */
.L_x_31:
[----:B----4-:R-:W-:Y:S05]  /*0d50*/  BSYNC B2 ;  /* 0x0000000000027941 */ /* 0x010fea0003800000 */
.L_x_30:
[----:B------:R-:W-:Y:S04]  /*0d60*/  BSSY B3, `(.L_x_32) ;  /* 0x0000011000037945 */ /* 0x000fe80003800000 */
[----:B------:R-:W-:Y:S04]  /*0d70*/  BSSY B2, `(.L_x_33) ;  /* 0x000000e000027945 */ /* 0x000fe80003800000 */
[----:B------:R-:W-:Y:S05]  /*0d80*/  @P2 BRA `(.L_x_34) ;  /* 0x0000000000242947 */ /* 0x000fea0003800000 */
[----:B-1-3--:R-:W1:Y:S01]  /*0d90*/  LDS R4, [UR7+0x34] ;  /* 0x00003407ff047984 */ /* 0x00ae620008000800 */
[----:B------:R-:W-:-:S05]  /*0da0*/  IMAD.MOV.U32 R5, RZ, RZ, 0x3f000000 ;  /* 0x3f000000ff057424 */ /* 0x000fca00078e00ff */
[----:B-1----:R-:W-:-:S05]  /*0db0*/  LOP3.LUT R4, R4, 0xff000000, R5, 0xb8, !PT ;  /* 0xff00000004047812 */ /* 0x002fca00078eb805 */
[----:B------:R1:W-:Y:S01]  /*0dc0*/  STS [UR7+0x34], R4 ;  /* 0x00003404ff007988 */ /* 0x0003e20008000807 */
[----:B------:R-:W-:Y:S05]  /*0dd0*/  @P2 BRA `(.L_x_35) ;  /* 0x00000000001c2947 */ /* 0x000fea0003800000 */
[----:B-1----:R-:W1:Y:S01]  /*0de0*/  LDS R4, [UR7+0x38] ;  /* 0x00003807ff047984 */ /* 0x002e620008000800 */
[----:B------:R-:W-:-:S05]  /*0df0*/  IMAD.MOV.U32 R5, RZ, RZ, 0x3f ;  /* 0x0000003fff057424 */ /* 0x000fca00078e00ff */
[----:B-1----:R-:W-:-:S05]  /*0e00*/  LOP3.LUT R4, R4, 0xff, R5, 0xb8, !PT ;  /* 0x000000ff04047812 */ /* 0x002fca00078eb805 */
[----:B------:R4:W-:Y:S02]  /*0e10*/  STS [UR7+0x38], R4 ;  /* 0x00003804ff007988 */ /* 0x0009e40008000807 */
.L_x_34:
[----:B------:R-:W-:Y:S05]  /*0e20*/  @P2 BREAK B2 ;  /* 0x0000000000022942 */ /* 0x000fea0003800000 */
[----:B------:R-:W-:Y:S05]  /*0e30*/  @P2 BRA `(.L_x_36) ;  /* 0x00000000000c2947 */ /* 0x000fea0003800000 */
[----:B------:R1:W-:Y:S02]  /*0e40*/  STS [UR7+0x20], R6 ;  /* 0x00002006ff007988 */ /* 0x0003e40008000807 */
.L_x_35:
[----:B------:R-:W-:Y:S05]  /*0e50*/  BSYNC B2 ;  /* 0x0000000000027941 */ /* 0x000fea0003800000 */
.L_x_33:
[----:B------:R1:W-:Y:S02]  /*0e60*/  @!P2 STS [UR7+0x24], R3 ;  /* 0x00002403ff00a988 */ /* 0x0003e40008000807 */
.L_x_36:
[----:B------:R-:W-:Y:S05]  /*0e70*/  BSYNC B3 ;  /* 0x0000000000037941 */ /* 0x000fea0003800000 */
.L_x_32:
[----:B------:R-:W-:Y:S05]  /*0e80*/  WARPSYNC.ALL ;  /* 0x0000000000007948 */ /* 0x000fea0003800000 */
[----:B------:R-:W-:Y:S04]  /*0e90*/  BSSY B3, `(.L_x_37) ;  /* 0x000000e000037945 */ /* 0x000fe80003800000 */
[----:B------:R-:W-:Y:S05]  /*0ea0*/  @P2 BRA `(.L_x_38) ;  /* 0x0000000000302947 */ /* 0x000fea0003800000 */
[----:B-1-34-:R-:W1:Y:S01]  /*0eb0*/  LDS R4, [UR7+0x34] ;  /* 0x00003407ff047984 */ /* 0x01ae620008000800 */
[----:B------:R-:W3:Y:S03]  /*0ec0*/  LDC.64 R8, c[0x0][0x248] ;  /* 0x00009200ff087b82 */ /* 0x000ee60000000a00 */
[----:B------:R-:W4:Y:S01]  /*0ed0*/  LDS R3, [UR7+0x1c] ;  /* 0x00001c07ff037984 */ /* 0x000f220008000800 */
[C---:B---3--:R-:W-:Y:S01]  /*0ee0*/  SHF.L.U64.HI R6, R8.reuse, 0x1, R9 ;  /* 0x0000000108067819 */ /* 0x048fe20000010209 */
[----:B------:R-:W-:-:S03]  /*0ef0*/  IMAD.SHL.U32 R5, R8, 0x2, RZ ;  /* 0x0000000208057824 */ /* 0x000fc600078e00ff */
[--C-:B------:R-:W-:Y:S02]  /*0f00*/  SHF.R.U32.HI R8, RZ, 0x4, R6.reuse ;  /* 0x00000004ff087819 */ /* 0x100fe40000011606 */
[----:B------:R-:W-:-:S05]  /*0f10*/  SHF.R.U64 R5, R5, 0x4, R6 ;  /* 0x0000000405057819 */ /* 0x000fca0000001206 */
[----:B------:R3:W-:Y:S01]  /*0f20*/  STS [UR7+0xc], R5 ;  /* 0x00000c05ff007988 */ /* 0x0007e20008000807 */
[----:B-1----:R-:W-:Y:S02]  /*0f30*/  LOP3.LUT R4, R4, 0x7, RZ, 0xb8, !PT ;  /* 0x0000000704047812 */ /* 0x002fe400078eb8ff */
[----:B----4-:R-:W-:-:S03]  /*0f40*/  LOP3.LUT R3, R3, 0xf, R8, 0xb8, !PT ;  /* 0x0000000f03037812 */ /* 0x010fc600078eb808 */
[----:B------:R3:W-:Y:S04]  /*0f50*/  STS [UR7+0x34], R4 ;  /* 0x00003404ff007988 */ /* 0x0007e80008000807 */
[----:B------:R3:W-:Y:S02]  /*0f60*/  STS [UR7+0x1c], R3 ;  /* 0x00001c03ff007988 */ /* 0x0007e40008000807 */
.L_x_38:
[----:B------:R-:W-:Y:S05]  /*0f70*/  BSYNC B3 ;  /* 0x0000000000037941 */ /* 0x000fea0003800000 */
.L_x_37:
[----:B------:R-:W-:Y:S04]  /*0f80*/  BSSY B3, `(.L_x_39) ;  /* 0x000001a000037945 */ /* 0x000fe80003800000 */
[----:B------:R-:W-:Y:S04]  /*0f90*/  BSSY B4, `(.L_x_40) ;  /* 0x0000015000047945 */ /* 0x000fe80003800000 */
[----:B------:R-:W-:Y:S05]  /*0fa0*/  @P2 BRA `(.L_x_41) ;  /* 0x0000000000202947 */ /* 0x000fea0003800000 */
[----:B-1-3--:R-:W1:Y:S02]  /*0fb0*/  LDS R3, [UR7+0x34] ;  /* 0x00003407ff037984 */ /* 0x00ae640008000800 */
[----:B-1----:R-:W-:-:S05]  /*0fc0*/  LOP3.LUT R3, R3, 0x38, RZ, 0xb8, !PT ;  /* 0x0000003803037812 */ /* 0x002fca00078eb8ff */
[----:B------:R1:W-:Y:S01]  /*0fd0*/  STS [UR7+0x34], R3 ;  /* 0x00003403ff007988 */ /* 0x0003e20008000807 */
[----:B------:R-:W-:Y:S05]  /*0fe0*/  @P2 BRA `(.L_x_42) ;  /* 0x0000000000202947 */ /* 0x000fea0003800000 */
[----:B-1----:R-:W1:Y:S01]  /*0ff0*/  LDS R3, [UR7+0x8] ;  /* 0x00000807ff037984 */ /* 0x002e620008000800 */
[----:B----4-:R-:W-:-:S05]  /*1000*/  IMAD.MOV.U32 R4, RZ, RZ, 0x780 ;  /* 0x00000780ff047424 */ /* 0x010fca00078e00ff */
[----:B-1----:R-:W-:-:S05]  /*1010*/  LOP3.LUT R3, R3, 0x500, R4, 0xd8, !PT ;  /* 0x0000050003037812 */ /* 0x002fca00078ed804 */
[----:B------:R1:W-:Y:S02]  /*1020*/  STS [UR7+0x8], R3 ;  /* 0x00000803ff007988 */ /* 0x0003e40008000807 */
.L_x_41:
[----:B------:R-:W-:Y:S05]  /*1030*/  @P2 BRA `(.L_x_43) ;  /* 0x0000000000282947 */ /* 0x000fea0003800000 */
[----:B-1-3--:R-:W1:Y:S02]  /*1040*/  LDS R3, [UR7+0x8] ;  /* 0x00000807ff037984 */ /* 0x00ae640008000800 */
[----:B-1----:R-:W-:-:S05]  /*1050*/  LOP3.LUT R3, R3, 0x1800, RZ, 0xb8, !PT ;  /* 0x0000180003037812 */ /* 0x002fca00078eb8ff */
[----:B------:R3:W-:Y:S02]  /*1060*/  STS [UR7+0x8], R3 ;  /* 0x00000803ff007988 */ /* 0x0007e40008000807 */
.L_x_42:
[----:B------:R-:W-:Y:S05]  /*1070*/  @P2 BREAK B4 ;  /* 0x0000000000042942 */ /* 0x000fea0003800000 */
[----:B------:R-:W-:Y:S05]  /*1080*/  @P2 BRA `(.L_x_44) ;  /* 0x0000000000242947 */ /* 0x000fea0003800000 */
[----:B-1-3--:R-:W1:Y:S01]  /*1090*/  LDS R3, [UR7+0x8] ;  /* 0x00000807ff037984 */ /* 0x00ae620008000800 */
[----:B----4-:R-:W-:-:S05]  /*10a0*/  IMAD.MOV.U32 R4, RZ, RZ, 0x6000 ;  /* 0x00006000ff047424 */ /* 0x010fca00078e00ff */
[----:B-1----:R-:W-:-:S04]  /*10b0*/  LOP3.LUT R3, R3, 0x6000, R4, 0xd8, !PT ;  /* 0x0000600003037812 */ /* 0x002fc800078ed804 */
[----:B------:R-:W-:-:S05]  /*10c0*/  LOP3.LUT R3, R3, 0x400000, RZ, 0xb8, !PT ;  /* 0x0040000003037812 */ /* 0x000fca00078eb8ff */
[----:B------:R1:W-:Y:S02]  /*10d0*/  STS [UR7+0x8], R3 ;  /* 0x00000803ff007988 */ /* 0x0003e40008000807 */
.L_x_43:
[----:B------:R-:W-:Y:S05]  /*10e0*/  BSYNC B4 ;  /* 0x0000000000047941 */ /* 0x000fea0003800000 */
.L_x_40:
[----:B-1-3--:R-:W1:Y:S02]  /*10f0*/  @!P2 LDS R3, [UR7+0x8] ;  /* 0x00000807ff03a984 */ /* 0x00ae640008000800 */
[----:B-1----:R-:W-:-:S05]  /*1100*/  @!P2 LOP3.LUT R3, R3, 0x8000, RZ, 0xb8, !PT ;  /* 0x000080000303a812 */ /* 0x002fca00078eb8ff */
[----:B------:R1:W-:Y:S02]  /*1110*/  @!P2 STS [UR7+0x8], R3 ;  /* 0x00000803ff00a988 */ /* 0x0003e40008000807 */
.L_x_44:
[----:B------:R-:W-:Y:S05]  /*1120*/  BSYNC B3 ;  /* 0x0000000000037941 */ /* 0x000fea0003800000 */
.L_x_39:
[----:B------:R-:W-:Y:S05]  /*1130*/  WARPSYNC.ALL ;  /* 0x0000000000007948 */ /* 0x000fea0003800000 */
[----:B------:R-:W-:Y:S01]  /*1140*/  UIADD3 UR4, UR4, 0x100, URZ ;  /* 0x0000010004047890 */ /* 0x000fe2000fffe03f */
[----:B------:R-:W-:Y:S01]  /*1150*/  ISETP.GE.AND P1, PT, R10, 0x1, PT ;  /* 0x000000010a00780c */ /* 0x000fe20003f26270 */
[----:B------:R-:W-:Y:S01]  /*1160*/  IMAD.MOV.U32 R24, RZ, RZ, RZ ;  /* 0x000000ffff187224 */ /* 0x000fe200078e00ff */
[----:B------:R-:W-:Y:S01]  /*1170*/  SHF.R.U32.HI R8, RZ, 0x5, R0 ;  /* 0x00000005ff087819 */ /* 0x000fe20000011600 */
[----:B------:R-:W-:-:S04]  /*1180*/  UIADD3 UR20, UP0, UR4, UR20, URZ ;  /* 0x0000001404147290 */ /* 0x000fc8000ff1e03f */
[----:B------:R-:W-:Y:S01]  /*1190*/  ULEA.HI.X.SX32 UR21, UR4, UR21, 0x1, UP0 ;  /* 0x0000001504157291 */ /* 0x000fe200080f0e3f */
[----:B------:R-:W-:Y:S11]  /*11a0*/  @P0 BRA `(.L_x_45) ;  /* 0x0000000000280947 */ /* 0x000ff60003800000 */
[----:B-1-3--:R-:W1:Y:S01]  /*11b0*/  S2R R3, SR_LANEID ;  /* 0x0000000000037919 */ /* 0x00ae620000000000 */
[----:B------:R-:W-:Y:S05]  /*11c0*/  WARPSYNC.ALL ;  /* 0x0000000000007948 */ /* 0x000fea0003800000 */
[----:B-1----:R-:W-:-:S05]  /*11d0*/  IMAD.SHL.U32 R6, R3, 0x4, RZ ;  /* 0x0000000403067824 */ /* 0x002fca00078e00ff */
[----:B------:R-:W1:Y:S01]  /*11e0*/  LDS R3, [R6+UR7] ;  /* 0x0000000706037984 */ /* 0x000e620008000800 */
[----:B----4-:R-:W-:-:S05]  /*11f0*/  IADD3 R4, P3, R6, UR20, RZ ;  /* 0x0000001406047c10 */ /* 0x010fca000ff7e0ff */
[----:B------:R-:W-:-:S05]  /*1200*/  IMAD.X R5, RZ, RZ, UR21, P3 ;  /* 0x00000015ff057e24 */ /* 0x000fca00098e06ff */
[----:B-1----:R1:W3:Y:S01]  /*1210*/  ATOMG.E.EXCH.STRONG.GPU PT, RZ, [R4], R3 ;  /* 0x0000000304ff73a8 */ /* 0x0022e200041ee100 */
[----:B------:R-:W-:-:S04]  /*1220*/  DEPBAR {5,4,3,2,1,0} ;  /* 0x0000003f0000791a */ /* 0x000fc80000000000 */
[----:B------:R1:W-:Y:S01]  /*1230*/  UTMACCTL.IV [UR20] ;  /* 0x00000000140079b9 */ /* 0x0003e20008000000 */
[----:B------:R-:W-:Y:S01]  /*1240*/  NOP ;  /* 0x0000000000007918 */ /* 0x000fe20000000000 */
.L_x_45:
[----:B------:R-:W-:Y:S05]  /*1250*/  @P0 BRA `(.L_x_46) ;  /* 0x00000000000c0947 */ /* 0x000fea0003800000 */
[----:B------:R0:W-:Y:S01]  /*1260*/  UTMACMDFLUSH ;  /* 0x00000000000079b7 */ /* 0x0001e20000000000 */
[----:B------:R-:W-:Y:S05]  /*1270*/  @P0 BRA `(.L_x_46) ;  /* 0x0000000000040947 */ /* 0x000fea0003800000 */
[----:B------:R-:W-:-:S04]  /*1280*/  DEPBAR.LE SB0, 0x0 ;  /* 0x000080000000791a */ /* 0x000fc80000000000 */
.L_x_46:
[----:B------:R-:W-:Y:S05]  /*1290*/  WARPSYNC.ALL ;  /* 0x0000000000007948 */ /* 0x000fea0003800000 */
[----:B---3--:R-:W-:Y:S01]  /*12a0*/  BAR.SYNC.DEFER_BLOCKING 0x0 ;  /* 0x0000000000007b1d */ /* 0x008fe20000010000 */
[----:B------:R-:W-:Y:S01]  /*12b0*/  R2UR UR22, R8 ;  /* 0x00000000081672ca */ /* 0x000fe200000e0000 */
[----:B------:R-:W-:Y:S01]  /*12c0*/  USHF.L.U32 UR23, UR28, 0x7, URZ ;  /* 0x000000071c177899 */ /* 0x000fe2000800063f */
[----:B------:R-:W-:Y:S01]  /*12d0*/  IMAD.MOV.U32 R25, RZ, RZ, RZ ;  /* 0x000000ffff197224 */ /* 0x000fe200078e00ff */
[----:B------:R-:W-:Y:S01]  /*12e0*/  USHF.L.U32 UR11, UR29, 0x6, URZ ;  /* 0x000000061d0b7899 */ /* 0x000fe2000800063f */
[----:B------:R-:W-:Y:S01]  /*12f0*/  CS2R R26, SRZ ;  /* 0x00000000001a7805 */ /* 0x000fe2000001ff00 */
[----:B------:R-:W-:Y:S01]  /*1300*/  VOTEU.ALL UP0, P2 ;  /* 0x00000000003f7886 */ /* 0x000fe20001000000 */
[----:B------:R-:W-:Y:S01]  /*1310*/  UMOV UR4, 0x1 ;  /* 0x0000000100047882 */ /* 0x000fe20000000000 */
[----:B------:R-:W-:Y:S01]  /*1320*/  VOTEU.ALL UP1, P2 ;  /* 0x00000000003f7886 */ /* 0x000fe20001020000 */
[----:B------:R-:W-:-:S02]  /*1330*/  CS2R R28, SRZ ;  /* 0x00000000001c7805 */ /* 0x000fc4000001ff00 */
[----:B------:R-:W-:Y:S01]  /*1340*/  CS2R R30, SRZ ;  /* 0x00000000001e7805 */ /* 0x000fe2000001ff00 */
[----:B------:R-:W-:-:S04]  /*1350*/  @!UP0 UIADD3 UR8, -UR4, 0x100000, URZ ;  /* 0x0010000004088890 */ /* 0x000fc8000fffe13f */
[----:B------:R-:W-:Y:S02]  /*1360*/  @!UP0 USHF.L.U32 UR9, UR8, 0xb, URZ ;  /* 0x0000000b08098899 */ /* 0x000fe4000800063f */
[----:B------:R-:W-:Y:S01]  /*1370*/  @!UP0 USHF.L.U32 UR8, UR8, 0x1, URZ ;  /* 0x0000000108088899 */ /* 0x000fe2000800063f */
[----:B------:R-:W-:Y:S01]  /*1380*/  CS2R R32, SRZ ;  /* 0x0000000000207805 */ /* 0x000fe2000001ff00 */
[----:B------:R-:W-:-:S04]  /*1390*/  @!UP0 UIADD3 UR4, -UR4, 0x100000, URZ ;  /* 0x0010000004048890 */ /* 0x000fc8000fffe13f */
[----:B------:R-:W-:Y:S02]  /*13a0*/  @!UP0 USHF.L.U32 UR5, UR4, 0xb, URZ ;  /* 0x0000000b04058899 */ /* 0x000fe4000800063f */
[----:B------:R-:W-:Y:S01]  /*13b0*/  @!UP0 USHF.L.U32 UR4, UR4, 0x1, URZ ;  /* 0x0000000104048899 */ /* 0x000fe2000800063f */
[----:B------:R-:W-:Y:S01]  /*13c0*/  CS2R R34, SRZ ;  /* 0x0000000000227805 */ /* 0x000fe2000001ff00 */
[----:B------:R-:W-:Y:S01]  /*13d0*/  VOTEU.ALL UP0, P2 ;  /* 0x00000000003f7886 */ /* 0x000fe20001000000 */
[----:B------:R-:W-:Y:S02]  /*13e0*/  CS2R R36, SRZ ;  /* 0x0000000000247805 */ /* 0x000fe4000001ff00 */
[----:B------:R-:W-:Y:S02]  /*13f0*/  CS2R R38, SRZ ;  /* 0x0000000000267805 */ /* 0x000fe4000001ff00 */
[----:B------:R-:W-:Y:S02]  /*1400*/  CS2R R40, SRZ ;  /* 0x0000000000287805 */ /* 0x000fe4000001ff00 */
[----:B------:R-:W-:-:S02]  /*1410*/  CS2R R42, SRZ ;  /* 0x00000000002a7805 */ /* 0x000fc4000001ff00 */
[----:B------:R-:W-:Y:S02]  /*1420*/  CS2R R44, SRZ ;  /* 0x00000000002c7805 */ /* 0x000fe4000001ff00 */
[----:B------:R-:W-:Y:S02]  /*1430*/  CS2R R46, SRZ ;  /* 0x00000000002e7805 */ /* 0x000fe4000001ff00 */
[----:B------:R-:W-:Y:S02]  /*1440*/  CS2R R48, SRZ ;  /* 0x0000000000307805 */ /* 0x000fe4000001ff00 */
[----:B------:R-:W-:Y:S01]  /*1450*/  CS2R R50, SRZ ;  /* 0x0000000000327805 */ /* 0x000fe2000001ff00 */
[----:B------:R-:W3:Y:S02]  /*1460*/  FENCE.VIEW.ASYNC.S ;  /* 0x00000000000073c6 */ /* 0x000ee40000000000 */
[----:B---3--:R3:W4:Y:S02]  /*1470*/  @!UP0 SYNCS.EXCH.64 URZ, [UR7+0xc000], UR8 ;  /* 0x00c00008073f85b2 */ /* 0x0087240008000100 */
[----:B----4-:R-:W-:Y:S01]  /*1480*/  BAR.SYNC.DEFER_BLOCKING 0x0 ;  /* 0x0000000000007b1d */ /* 0x010fe20000010000 */
[----:B------:R-:W-:-:S02]  /*1490*/  CS2R R52, SRZ ;  /* 0x0000000000347805 */ /* 0x000fc4000001ff00 */
[----:B------:R-:W-:Y:S02]  /*14a0*/  CS2R R54, SRZ ;  /* 0x0000000000367805 */ /* 0x000fe4000001ff00 */
[----:B------:R-:W-:Y:S02]  /*14b0*/  CS2R R56, SRZ ;  /* 0x0000000000387805 */ /* 0x000fe4000001ff00 */
[----:B------:R-:W-:Y:S02]  /*14c0*/  CS2R R58, SRZ ;  /* 0x00000000003a7805 */ /* 0x000fe4000001ff00 */
[----:B------:R-:W-:Y:S02]  /*14d0*/  CS2R R60, SRZ ;  /* 0x00000000003c7805 */ /* 0x000fe4000001ff00 */
[----:B------:R-:W-:Y:S02]  /*14e0*/  CS2R R62, SRZ ;  /* 0x00000000003e7805 */ /* 0x000fe4000001ff00 */
        /* <DEDUP_REMOVED lines=11> */
[----:B------:R-:W-:Y:S01]  /*15a0*/  CS2R R86, SRZ ;  /* 0x0000000000567805 */ /* 0x000fe2000001ff00 */
[----:B------:R3:W4:Y:S01]  /*15b0*/  @!UP1 SYNCS.EXCH.64 URZ, [UR7+0xc008], UR4 ;  /* 0x00c00804073f95b2 */ /* 0x0007220008000100 */
[----:B------:R-:W-:Y:S05]  /*15c0*/  @!P1 BRA `(.L_x_47) ;  /* 0x0000000400949947 */ /* 0x000fea0003800000 */
        /* <DEDUP_REMOVED lines=31> */
[----:B------:R-:W-:Y:S01]  /*17c0*/  CS2R R86, SRZ ;  /* 0x0000000000567805 */ /* 0x000fe2000001ff00 */
[----:B---3--:R-:W-:Y:S01]  /*17d0*/  UMOV UR4, URZ ;  /* 0x0000003f00047c82 */ /* 0x008fe20008000000 */
[----:B------:R-:W-:-:S05]  /*17e0*/  UMOV UR10, URZ ;  /* 0x0000003f000a7c82 */ /* 0x000fca0008000000 */
.L_x_49:
[----:B----4-:R-:W-:Y:S01]  /*17f0*/  BAR.SYNC.DEFER_BLOCKING 0x0 ;  /* 0x0000000000007b1d */ /* 0x010fe20000010000 */
[----:B------:R-:W-:Y:S01]  /*1800*/  ULEA UR6, UR4, UR7, 0x3 ;  /* 0x0000000704067291 */ /* 0x000fe2000f8e183f */
[----:B-1----:R-:W-:Y:S01]  /*1810*/  @!P2 IMAD.MOV.U32 R3, RZ, RZ, 0x6000 ;  /* 0x00006000ff03a424 */ /* 0x002fe200078e00ff */
[----:B------:R-:W-:Y:S01]  /*1820*/  ELECT P0, URZ, PT ;  /* 0x00000000003f782f */ /* 0x000fe20003800000 */
[----:B------:R-:W-:-:S03]  /*1830*/  ULEA UR8, UR4, UR7, 0xd ;  /* 0x0000000704087291 */ /* 0x000fc6000f8e683f */
[----:B------:R-:W-:Y:S02]  /*1840*/  ISETP.LT.U32.AND P0, PT, R2, 0x20, P0 ;  /* 0x000000200200780c */ /* 0x000fe40000701070 */
[----:B------:R-:W-:Y:S01]  /*1850*/  ELECT P1, URZ, PT ;  /* 0x00000000003f782f */ /* 0x000fe20003820000 */
[----:B------:R-:W-:-:S03]  /*1860*/  UIADD3 UR8, UR8, 0x8000, URZ ;  /* 0x0000800008087890 */ /* 0x000fc6000fffe03f */
[----:B------:R-:W-:Y:S01]  /*1870*/  ISETP.LT.U32.AND P1, PT, R2, 0x40, P1 ;  /* 0x000000400200780c */ /* 0x000fe20000f21070 */
[----:B------:R-:W-:Y:S02]  /*1880*/  ULEA UR5, UR4, UR7, 0xe ;  /* 0x0000000704057291 */ /* 0x000fe4000f8e703f */
[----:B------:R-:W-:Y:S01]  /*1890*/  ULOP3.LUT UR26, UR22, 0x1, URZ, 0xc0, !UPT ;  /* 0x00000001161a7892 */ /* 0x000fe2000f8ec03f */
[----:B------:R-:W-:-:S03]  /*18a0*/  UMOV UR27, UR10 ;  /* 0x0000000a001b7c82 */ /* 0x000fc60008000000 */
[----:B------:R-:W-:Y:S01]  /*18b0*/  ULEA UR24, UR26, UR5, 0xd ;  /* 0x000000051a187291 */ /* 0x000fe2000f8e683f */
[----:B------:R-:W-:Y:S01]  /*18c0*/  VOTEU.ANY UP0, P0 ;  /* 0x00000000003f7886 */ /* 0x000fe20000000100 */
[----:B------:R-:W-:Y:S01]  /*18d0*/  VOTEU.ANY UP2, P0 ;  /* 0x00000000003f7886 */ /* 0x000fe20000040100 */
[----:B------:R-:W-:Y:S01]  /*18e0*/  ULEA UR26, UR26, UR23, 0x6 ;  /* 0x000000171a1a7291 */ /* 0x000fe2000f8e303f */
[----:B------:R1:W-:Y:S02]  /*18f0*/  @!P2 SYNCS.ARRIVE.TRANS64 RZ, [UR6+0xc000], R3 ;  /* 0x00c00003ffffa9a7 */ /* 0x0003e40008000006 */
[----:B------:R-:W-:Y:S01]  /*1900*/  VOTEU.ANY UP1, P1 ;  /* 0x00000000003f7886 */ /* 0x000fe20000820100 */
[----:B------:R-:W-:Y:S01]  /*1910*/  @UP0 UIADD3 UR9, UR6, 0xc000, URZ ;  /* 0x0000c00006090890 */ /* 0x000fe2000fffe03f */
[----:B------:R-:W-:Y:S01]  /*1920*/  @UP0 UMOV UR12, UR16 ;  /* 0x00000010000c0c82 */ /* 0x000fe20008000000 */
[----:B------:R-:W-:Y:S01]  /*1930*/  @UP0 UMOV UR13, UR17 ;  /* 0x00000011000d0c82 */ /* 0x000fe20008000000 */
[----:B------:R-:W-:Y:S01]  /*1940*/  BAR.SYNC.DEFER_BLOCKING 0x0 ;  /* 0x0000000000007b1d */ /* 0x000fe20000010000 */
[----:B------:R-:W-:Y:S01]  /*1950*/  @UP1 UIADD3 UR25, UR6, 0xc000, URZ ;  /* 0x0000c00006191890 */ /* 0x000fe2000fffe03f */
[----:B-1----:R-:W-:-:S04]  /*1960*/  SHF.L.U32 R3, R7, 0x1f, RZ ;  /* 0x0000001f07037819 */ /* 0x002fc800000006ff */
[----:B------:R-:W-:Y:S01]  /*1970*/  VOTEU.ANY UP3, P1 ;  /* 0x00000000003f7886 */ /* 0x000fe20000860100 */
[----:B------:R-:W-:Y:S01]  /*1980*/  @UP1 UMOV UR14, UR18 ;  /* 0x00000012000e1c82 */ /* 0x000fe20008000000 */
[----:B------:R-:W-:Y:S01]  /*1990*/  @UP1 UMOV UR15, UR19 ;  /* 0x00000013000f1c82 */ /* 0x000fe20008000000 */
[----:B------:R1:W-:Y:S01]  /*19a0*/  @UP2 UTMALDG.2D [UR8], [UR12] ;  /* 0x000000080c0025b4 */ /* 0x0003e20008008000 */
[----:B------:R3:W-:Y:S06]  /*19b0*/  MEMBAR.ALL.CTA ;  /* 0x0000000000007992 */ /* 0x0007ec0000008000 */
[----:B---3--:R-:W3:Y:S02]  /*19c0*/  FENCE.VIEW.ASYNC.S ;  /* 0x00000000000073c6 */ /* 0x008ee40000000000 */
[----:B---3--:R-:W-:Y:S06]  /*19d0*/  BAR.SYNC.DEFER_BLOCKING 0x0 ;  /* 0x0000000000007b1d */ /* 0x008fec0000010000 */
[----:B------:R1:W-:Y:S02]  /*19e0*/  @UP3 UTMALDG.2D [UR24], [UR14] ;  /* 0x000000180e0035b4 */ /* 0x0003e40008008000 */
[----:B------:R-:W-:Y:S06]  /*19f0*/  BAR.SYNC.DEFER_BLOCKING 0x0 ;  /* 0x0000000000007b1d */ /* 0x000fec0000010000 */
[----:B------:R-:W3:Y:S02]  /*1a00*/  SYNCS.PHASECHK.TRANS64.TRYWAIT P0, [UR6+0xc000], R3 ;  /* 0x00c00003ff0075a7 */ /* 0x000ee40008000146 */
[----:B-1-3--:R-:W-:Y:S05]  /*1a10*/  @!P0 BRA `(.L_x_48) ;  /* 0x0000000400b48947 */ /* 0x00afea0003800000 */
.L_x_50:
[----:B------:R-:W-:Y:S01]  /*1a20*/  USHF.R.U32.HI UR6, URZ, 0x4, UR5 ;  /* 0x000000043f067899 */ /* 0x000fe20008011605 */
[----:B------:R-:W-:Y:S02]  /*1a30*/  WARPGROUP.DEPBAR.LE gsb0, 0x0 ;  /* 0x00008000000079c5 */ /* 0x000fe40000010000 */
[----:B------:R-:W-:Y:S01]  /*1a40*/  USHF.R.U32.HI UR12, URZ, 0x4, UR8 ;  /* 0x000000043f0c7899 */ /* 0x000fe20008011608 */
[----:B------:R-:W-:Y:S01]  /*1a50*/  WARPGROUP.ARRIVE ;  /* 0x00000000000079c5 */ /* 0x000fe20000000000 */
[----:B------:R-:W-:Y:S01]  /*1a60*/  USGXT.U32 UR6, UR6, 0xe ;  /* 0x0000000e0606789a */ /* 0x000fe20008000000 */
[----:B------:R-:W1:Y:S01]  /*1a70*/  LDC R3, c[0x0][0x230] ;  /* 0x00008c00ff037b82 */ /* 0x000e620000000800 */
[----:B------:R-:W-:Y:S02]  /*1a80*/  USGXT.U32 UR12, UR12, 0xe ;  /* 0x0000000e0c0c789a */ /* 0x000fe40008000000 */
[----:B------:R-:W-:Y:S01]  /*1a90*/  ULOP3.LUT UR14, UR6, 0x2000000, URZ, 0xfc, !UPT ;  /* 0x02000000060e7892 */ /* 0x000fe2000f8efc3f */
[----:B------:R-:W-:Y:S01]  /*1aa0*/  UMOV UR13, 0x40000040 ;  /* 0x40000040000d7882 */ /* 0x000fe20000000000 */
[----:B------:R-:W-:Y:S01]  /*1ab0*/  UMOV UR15, 0x40000040 ;  /* 0x40000040000f7882 */ /* 0x000fe20000000000 */
[----:B------:R-:W-:Y:S01]  /*1ac0*/  UMOV UR5, URZ ;  /* 0x0000003f00057c82 */ /* 0x000fe20008000000 */
[----:B------:R-:W-:-:S02]  /*1ad0*/  UIADD3 UR10, UR10, 0x40, URZ ;  /* 0x000000400a0a7890 */ /* 0x000fc4000fffe03f */
[----:B------:R-:W-:-:S03]  /*1ae0*/  UIADD3 UR4, UR4, 0x1, URZ ;  /* 0x0000000104047890 */ /* 0x000fc6000fffe03f */
[----:B------:R-:W-:Y:S01]  /*1af0*/  HGMMA.64x128x16.F32.BF16 R24, gdesc[UR12].tnspB, R24 ;  /* 0x41e000000c1879f0 */ /* 0x000fe20008701818 */
[----:B------:R-:W-:Y:S02]  /*1b00*/  UIADD3 UR14, UP1, UR6, 0x2000080, URZ ;  /* 0x02000080060e7890 */ /* 0x000fe4000ff3e03f */
[----:B------:R-:W-:Y:S01]  /*1b10*/  UIADD3 UR12, UP0, UR12, 0x2, URZ ;  /* 0x000000020c0c7890 */ /* 0x000fe2000ff1e03f */
[----:B------:R-:W-:Y:S02]  /*1b20*/  UMOV UR6, URZ ;  /* 0x0000003f00067c82 */ /* 0x000fe40008000000 */
[----:B------:R-:W-:Y:S02]  /*1b30*/  UIADD3.X UR15, UR6, 0x40000040, URZ, UP1, !UPT ;  /* 0x40000040060f7890 */ /* 0x000fe40008ffe43f */
[----:B------:R-:W-:Y:S02]  /*1b40*/  UIADD3.X UR13, UR5, 0x40000040, URZ, UP0, !UPT ;  /* 0x40000040050d7890 */ /* 0x000fe400087fe43f */
[----:B------:R-:W-:Y:S01]  /*1b50*/  UIADD3.64 UR26, UR14, 0x80, URZ ;  /* 0x000000800e1a7897 */ /* 0x000fe2000fffe03f */
[----:B-1----:R-:W-:Y:S01]  /*1b60*/  ISETP.LE.AND P0, PT, R3, UR10, PT ;  /* 0x0000000a03007c0c */ /* 0x002fe2000bf03270 */
[----:B------:R-:W-:-:S02]  /*1b70*/  UIADD3.64 UR24, UR12, 0x2, URZ ;  /* 0x000000020c187897 */ /* 0x000fc4000fffe03f */
[----:B------:R-:W-:-:S04]  /*1b80*/  UISETP.NE.U32.AND UP0, UPT, UR4, 0x2, UPT ;  /* 0x000000020400788c */ /* 0x000fc8000bf05070 */
[----:B------:R-:W-:Y:S02]  /*1b90*/  USEL UR5, URZ, 0x1, UP0 ;  /* 0x000000013f057887 */ /* 0x000fe40008000000 */
[----:B------:R-:W-:-:S04]  /*1ba0*/  USEL UR4, UR4, URZ, UP0 ;  /* 0x0000003f04047287 */ /* 0x000fc80008000000 */
[----:B------:R-:W-:Y:S01]  /*1bb0*/  LOP3.LUT R7, R7, UR5, RZ, 0x3c, !PT ;  /* 0x0000000507077c12 */ /* 0x000fe2000f8e3cff */
[----:B------:R-:W-:Y:S01]  /*1bc0*/  HGMMA.64x128x16.F32.BF16 R24, gdesc[UR12].tnspB, R24 ;  /* 0x41e000000c1879f0 */ /* 0x000fe20008701818 */
[----:B------:R-:W-:Y:S02]  /*1bd0*/  UIADD3.64 UR14, UR14, 0x100, URZ ;  /* 0x000001000e0e7897 */ /* 0x000fe4000fffe03f */
[----:B------:R-:W-:-:S09]  /*1be0*/  UIADD3.64 UR12, UR12, 0x4, URZ ;  /* 0x000000040c0c7897 */ /* 0x000fd2000fffe03f */
[----:B------:R-:W-:-:S12]  /*1bf0*/  HGMMA.64x128x16.F32.BF16 R24, gdesc[UR24].tnspB, R24 ;  /* 0x41e00000181879f0 */ /* 0x000fd80008701818 */
[----:B------:R-:W-:Y:S01]  /*1c00*/  HGMMA.64x128x16.F32.BF16 R24, gdesc[UR12].tnspB, R24, gsb0 ;  /* 0x41e000000c1879f0 */ /* 0x000fe20008001818 */
[----:B------:R-:W-:Y:S05]  /*1c10*/  @!P0 BRA `(.L_x_49) ;  /* 0xfffffff800f48947 */ /* 0x000fea000383ffff */
.L_x_47:
[----:B------:R-:W-:Y:S02]  /*1c20*/  WARPGROUP.DEPBAR.LE gsb0, 0x0 ;  /* 0x00008000000079c5 */ /* 0x000fe40000010000 */
[----:B----4-:R-:W-:Y:S01]  /*1c30*/  BAR.SYNC.DEFER_BLOCKING 0x0 ;  /* 0x0000000000007b1d */ /* 0x010fe20000010000 */
[C---:B-1----:R-:W-:Y:S01]  /*1c40*/  IMAD.SHL.U32 R3, R0.reuse, 0x80, RZ ;  /* 0x0000008000037824 */ /* 0x042fe200078e00ff */
[----:B------:R-:W-:Y:S01]  /*1c50*/  ELECT P0, URZ, PT ;  /* 0x00000000003f782f */ /* 0x000fe20003800000 */
[----:B------:R-:W-:Y:S01]  /*1c60*/  IMAD.SHL.U32 R4, R0, 0x10, RZ ;  /* 0x0000001000047824 */ /* 0x000fe200078e00ff */
[----:B------:R-:W-:Y:S01]  /*1c70*/  F2FP.BF16.F32.PACK_AB R24, R25, R24 ;  /* 0x000000181918723e */ /* 0x000fe200000010ff */
[----:B------:R-:W-:Y:S01]  /*1c80*/  ULOP3.LUT UR22, UR22, 0x1, URZ, 0xc0, !UPT ;  /* 0x0000000116167892 */ /* 0x000fe2000f8ec03f */
[----:B------:R-:W-:Y:S01]  /*1c90*/  LOP3.LUT R3, R3, 0x780, RZ, 0xc0, !PT ;  /* 0x0000078003037812 */ /* 0x000fe200078ec0ff */
[----:B------:R-:W-:Y:S01]  /*1ca0*/  UMOV UR10, UR11 ;  /* 0x0000000b000a7c82 */ /* 0x000fe20008000000 */
[----:B------:R-:W-:Y:S01]  /*1cb0*/  F2FP.BF16.F32.PACK_AB R25, R27, R26 ;  /* 0x0000001a1b19723e */ /* 0x000fe200000010ff */
[----:B---3--:R-:W-:Y:S01]  /*1cc0*/  ULEA UR8, UR22, UR7, 0xd ;  /* 0x0000000716087291 */ /* 0x008fe2000f8e683f */
[----:B------:R-:W-:Y:S01]  /*1cd0*/  LOP3.LUT R3, R3, 0x70, R4, 0xf8, !PT ;  /* 0x0000007003037812 */ /* 0x000fe200078ef804 */
[----:B------:R-:W-:Y:S01]  /*1ce0*/  ULEA UR9, UR22, UR23, 0x6 ;  /* 0x0000001716097291 */ /* 0x000fe2000f8e303f */
[----:B------:R-:W-:-:S02]  /*1cf0*/  F2FP.BF16.F32.PACK_AB R56, R57, R56 ;  /* 0x000000383938723e */ /* 0x000fc400000010ff */
[----:B------:R-:W-:Y:S01]  /*1d00*/  LOP3.LUT R3, R3, 0x10, R0, 0x78, !PT ;  /* 0x0000001003037812 */ /* 0x000fe200078e7800 */
[----:B------:R-:W-:Y:S01]  /*1d10*/  IMAD.SHL.U32 R0, R0, 0x40, RZ ;  /* 0x0000004000007824 */ /* 0x000fe200078e00ff */
[----:B------:R-:W-:Y:S02]  /*1d20*/  ISETP.LT.U32.AND P0, PT, R2, 0x40, P0 ;  /* 0x000000400200780c */ /* 0x000fe40000701070 */
[----:B------:R-:W-:Y:S02]  /*1d30*/  F2FP.BF16.F32.PACK_AB R26, R29, R28 ;  /* 0x0000001c1d1a723e */ /* 0x000fe400000010ff */
[----:B------:R-:W-:Y:S02]  /*1d40*/  LOP3.LUT R0, R3, 0x1800, R0, 0xf8, !PT ;  /* 0x0000180003007812 */ /* 0x000fe400078ef800 */
[----:B------:R-:W-:Y:S01]  /*1d50*/  F2FP.BF16.F32.PACK_AB R27, R31, R30 ;  /* 0x0000001e1f1b723e */ /* 0x000fe200000010ff */
[----:B------:R-:W1:Y:S02]  /*1d60*/  @!P2 SYNCS.CCTL.IV [UR7+0xc000] ;  /* 0x00c00000ff00a9b1 */ /* 0x000e640008000007 */
[----:B-1----:R-:W-:Y:S01]  /*1d70*/  BAR.SYNC.DEFER_BLOCKING 0x0 ;  /* 0x0000000000007b1d */ /* 0x002fe20000010000 */
[C---:B------:R-:W-:Y:S01]  /*1d80*/  LOP3.LUT R3, R0.reuse, 0x20, RZ, 0x3c, !PT ;  /* 0x0000002000037812 */ /* 0x040fe200078e3cff */
[C---:B------:R-:W-:Y:S01]  /*1d90*/  VIADD R2, R0.reuse, UR7 ;  /* 0x0000000700027c36 */ /* 0x040fe20008000000 */
[----:B------:R-:W-:-:S02]  /*1da0*/  LOP3.LUT R4, R0, 0x40, RZ, 0x3c, !PT ;  /* 0x0000004000047812 */ /* 0x000fc400078e3cff */
[----:B------:R-:W-:Y:S01]  /*1db0*/  F2FP.BF16.F32.PACK_AB R32, R33, R32 ;  /* 0x000000202120723e */ /* 0x000fe200000010ff */
[----:B------:R-:W-:Y:S01]  /*1dc0*/  VIADD R3, R3, UR7 ;  /* 0x0000000703037c36 */ /* 0x000fe20008000000 */
[----:B------:R-:W-:Y:S01]  /*1dd0*/  F2FP.BF16.F32.PACK_AB R57, R59, R58 ;  /* 0x0000003a3b39723e */ /* 0x000fe200000010ff */
[----:B------:R-:W-:Y:S01]  /*1de0*/  VIADD R4, R4, UR7 ;  /* 0x0000000704047c36 */ /* 0x000fe20008000000 */
[----:B------:R-:W-:Y:S01]  /*1df0*/  F2FP.BF16.F32.PACK_AB R33, R35, R34 ;  /* 0x000000222321723e */ /* 0x000fe200000010ff */
[----:B------:R-:W-:Y:S01]  /*1e00*/  VOTEU.ANY UP0, P0 ;  /* 0x00000000003f7886 */ /* 0x000fe20000000100 */
[----:B------:R-:W-:Y:S01]  /*1e10*/  F2FP.BF16.F32.PACK_AB R58, R61, R60 ;  /* 0x0000003c3d3a723e */ /* 0x000fe200000010ff */
[----:B------:R-:W-:Y:S01]  /*1e20*/  VOTEU.ANY UP1, P0 ;  /* 0x00000000003f7886 */ /* 0x000fe20000020100 */
[----:B------:R-:W-:Y:S02]  /*1e30*/  F2FP.BF16.F32.PACK_AB R59, R63, R62 ;  /* 0x0000003e3f3b723e */ /* 0x000fe400000010ff */
[----:B------:R-:W-:Y:S01]  /*1e40*/  F2FP.BF16.F32.PACK_AB R64, R65, R64 ;  /* 0x000000404140723e */ /* 0x000fe200000010ff */
[----:B------:R-:W-:Y:S01]  /*1e50*/  @UP0 UMOV UR4, UR20 ;  /* 0x0000001400040c82 */ /* 0x000fe20008000000 */
[----:B------:R-:W-:Y:S01]  /*1e60*/  LOP3.LUT R0, R0, 0x60, RZ, 0x3c, !PT ;  /* 0x0000006000007812 */ /* 0x000fe200078e3cff */
[----:B------:R-:W-:Y:S01]  /*1e70*/  @UP0 UMOV UR5, UR21 ;  /* 0x0000001500050c82 */ /* 0x000fe20008000000 */
[----:B------:R-:W-:-:S02]  /*1e80*/  F2FP.BF16.F32.PACK_AB R34, R37, R36 ;  /* 0x000000242522723e */ /* 0x000fc400000010ff */
[----:B------:R-:W-:Y:S01]  /*1e90*/  F2FP.BF16.F32.PACK_AB R35, R39, R38 ;  /* 0x000000262723723e */ /* 0x000fe200000010ff */
[----:B------:R-:W-:Y:S01]  /*1ea0*/  VIADD R0, R0, UR7 ;  /* 0x0000000700007c36 */ /* 0x000fe20008000000 */
[----:B------:R-:W-:Y:S01]  /*1eb0*/  F2FP.BF16.F32.PACK_AB R40, R41, R40 ;  /* 0x000000282928723e */ /* 0x000fe200000010ff */
[----:B------:R-:W1:Y:S01]  /*1ec0*/  @!P2 SYNCS.CCTL.IV [UR7+0xc008] ;  /* 0x00c00800ff00a9b1 */ /* 0x000e620008000007 */
[----:B------:R-:W-:Y:S01]  /*1ed0*/  F2FP.BF16.F32.PACK_AB R65, R67, R66 ;  /* 0x000000424341723e */ /* 0x000fe200000010ff */
[----:B-1----:R-:W-:Y:S01]  /*1ee0*/  STSM.16.M88.4 [R2], R24 ;  /* 0x0000001802007844 */ /* 0x002fe20000000200 */
[----:B------:R-:W-:Y:S02]  /*1ef0*/  F2FP.BF16.F32.PACK_AB R41, R43, R42 ;  /* 0x0000002a2b29723e */ /* 0x000fe400000010ff */
[----:B------:R-:W-:Y:S01]  /*1f00*/  F2FP.BF16.F32.PACK_AB R66, R69, R68 ;  /* 0x000000444542723e */ /* 0x000fe200000010ff */
[----:B------:R-:W-:Y:S01]  /*1f10*/  STSM.16.M88.4 [R2+0x2000], R56 ;  /* 0x0020003802007844 */ /* 0x000fe20000000200 */
[----:B------:R-:W-:-:S02]  /*1f20*/  F2FP.BF16.F32.PACK_AB R67, R71, R70 ;  /* 0x000000464743723e */ /* 0x000fc400000010ff */
[----:B------:R-:W-:Y:S01]  /*1f30*/  F2FP.BF16.F32.PACK_AB R72, R73, R72 ;  /* 0x000000484948723e */ /* 0x000fe200000010ff */
[----:B------:R-:W-:Y:S01]  /*1f40*/  STSM.16.M88.4 [R3], R32 ;  /* 0x0000002003007844 */ /* 0x000fe20000000200 */
[----:B------:R-:W-:Y:S02]  /*1f50*/  F2FP.BF16.F32.PACK_AB R42, R45, R44 ;  /* 0x0000002c2d2a723e */ /* 0x000fe400000010ff */
[----:B------:R-:W-:Y:S01]  /*1f60*/  F2FP.BF16.F32.PACK_AB R43, R47, R46 ;  /* 0x0000002e2f2b723e */ /* 0x000fe200000010ff */
[----:B------:R-:W-:Y:S01]  /*1f70*/  STSM.16.M88.4 [R3+0x2000], R64 ;  /* 0x0020004003007844 */ /* 0x000fe20000000200 */
[----:B------:R-:W-:Y:S02]  /*1f80*/  F2FP.BF16.F32.PACK_AB R48, R49, R48 ;  /* 0x000000303130723e */ /* 0x000fe400000010ff */
[----:B------:R-:W-:Y:S01]  /*1f90*/  F2FP.BF16.F32.PACK_AB R73, R75, R74 ;  /* 0x0000004a4b49723e */ /* 0x000fe200000010ff */
[----:B------:R-:W-:Y:S01]  /*1fa0*/  STSM.16.M88.4 [R4], R40 ;  /* 0x0000002804007844 */ /* 0x000fe20000000200 */
[----:B------:R-:W-:-:S02]  /*1fb0*/  F2FP.BF16.F32.PACK_AB R49, R51, R50 ;  /* 0x000000323331723e */ /* 0x000fc400000010ff */
[----:B------:R-:W-:Y:S02]  /*1fc0*/  F2FP.BF16.F32.PACK_AB R74, R77, R76 ;  /* 0x0000004c4d4a723e */ /* 0x000fe400000010ff */
[----:B------:R-:W-:Y:S02]  /*1fd0*/  F2FP.BF16.F32.PACK_AB R75, R79, R78 ;  /* 0x0000004e4f4b723e */ /* 0x000fe400000010ff */
[----:B------:R-:W-:Y:S02]  /*1fe0*/  F2FP.BF16.F32.PACK_AB R80, R81, R80 ;  /* 0x000000505150723e */ /* 0x000fe400000010ff */
[----:B------:R-:W-:Y:S01]  /*1ff0*/  F2FP.BF16.F32.PACK_AB R50, R53, R52 ;  /* 0x000000343532723e */ /* 0x000fe200000010ff */
[----:B------:R-:W-:Y:S01]  /*2000*/  STSM.16.M88.4 [R4+0x2000], R72 ;  /* 0x0020004804007844 */ /* 0x000fe20000000200 */
[----:B------:R-:W-:Y:S02]  /*2010*/  F2FP.BF16.F32.PACK_AB R51, R55, R54 ;  /* 0x000000363733723e */ /* 0x000fe400000010ff */
[----:B------:R-:W-:-:S02]  /*2020*/  F2FP.BF16.F32.PACK_AB R81, R83, R82 ;  /* 0x000000525351723e */ /* 0x000fc400000010ff */
[----:B------:R-:W-:Y:S01]  /*2030*/  F2FP.BF16.F32.PACK_AB R82, R85, R84 ;  /* 0x000000545552723e */ /* 0x000fe200000010ff */
[----:B------:R-:W-:Y:S01]  /*2040*/  STSM.16.M88.4 [R0], R48 ;  /* 0x0000003000007844 */ /* 0x000fe20000000200 */
[----:B------:R-:W-:-:S05]  /*2050*/  F2FP.BF16.F32.PACK_AB R83, R87, R86 ;  /* 0x000000565753723e */ /* 0x000fca00000010ff */
[----:B------:R-:W-:Y:S01]  /*2060*/  STSM.16.M88.4 [R0+0x2000], R80 ;  /* 0x0020005000007844 */ /* 0x000fe20000000200 */
[----:B------:R1:W-:Y:S06]  /*2070*/  MEMBAR.ALL.CTA ;  /* 0x0000000000007992 */ /* 0x0003ec0000008000 */
[----:B-1----:R-:W1:Y:S02]  /*2080*/  FENCE.VIEW.ASYNC.S ;  /* 0x00000000000073c6 */ /* 0x002e640000000000 */
[----:B-1----:R-:W-:Y:S06]  /*2090*/  BAR.SYNC.DEFER_BLOCKING 0x0 ;  /* 0x0000000000007b1d */ /* 0x002fec0000010000 */
[----:B------:R1:W-:Y:S01]  /*20a0*/  @UP1 UTMASTG.2D [UR8], [UR4] ;  /* 0x00000008040013b5 */ /* 0x0003e20008008000 */
[----:B------:R0:W-:Y:S01]  /*20b0*/  UTMACMDFLUSH ;  /* 0x00000000000079b7 */ /* 0x0001e20000000000 */
[----:B------:R-:W-:-:S04]  /*20c0*/  DEPBAR.LE SB0, 0x0 ;  /* 0x000080000000791a */ /* 0x000fc80000000000 */
[----:B------:R-:W-:Y:S06]  /*20d0*/  BAR.SYNC.DEFER_BLOCKING 0x0 ;  /* 0x0000000000007b1d */ /* 0x000fec0000010000 */
[----:B-1----:R-:W-:Y:S05]  /*20e0*/  EXIT ;  /* 0x000000000000794d */ /* 0x002fea0003800000 */
.L_x_48:
[----:B------:R-:W1:Y:S02]  /*20f0*/  SYNCS.PHASECHK.TRANS64.TRYWAIT P0, [UR6+0xc000], R3 ;  /* 0x00c00003ff0075a7 */ /* 0x000e640008000146 */
[----:B-1----:R-:W-:Y:S05]  /*2100*/  @!P0 BRA `(.L_x_48) ;  /* 0xfffffffc00f88947 */ /* 0x002fea000383ffff */
[----:B------:R-:W-:Y:S05]  /*2110*/  BRA `(.L_x_50) ;  /* 0xfffffff800407947 */ /* 0x000fea000383ffff */
.L_x_51:
[----:B------:R-:W-:-:S00]  /*2120*/  BRA `(.L_x_51) ;  /* 0xfffffffc00fc7947 */ /* 0x000fc0000383ffff */
[----:B------:R-:W-:-:S00]  /*2130*/  NOP ;  /* 0x0000000000007918 */ /* 0x000fc00000000000 */
        /* <DEDUP_REMOVED lines=12> */
.L_x_52:


//--------------------- .nv.shared.gluon_wgmma    --------------------------
	.section	.nv.shared.gluon_wgmma,"aw",@nobits
	.sectionflags	@""
	.align	16
	.zero		1024


//--------------------- .nv.shared.reserved.0     --------------------------
	.section	.nv.shared.reserved.0,"aw",@nobits
	.weak		__nv_reservedSMEM_offset_0_alias
	.size		__nv_reservedSMEM_offset_0_alias, 0, 0
	.other		__nv_reservedSMEM_offset_0_alias,@"STO_CUDA_RESERVED_SHARED STV_DEFAULT"
__nv_reservedSMEM_offset_0_alias:
	.zero		0


//--------------------- .nv.constant0.gluon_wgmma --------------------------
	.section	.nv.constant0.gluon_wgmma,"a",@progbits
	.sectionflags	@""
	.align	4
.nv.constant0.gluon_wgmma:
	.zero		608


//--------------------- SYMBOLS --------------------------

	.type		.nv.reservedSmem.offset0,@object
	.size		.nv.reservedSmem.offset0,0x4
